//
// Generated by NVIDIA NVVM Compiler
//
// Compiler Build ID: CL-36424714
// Cuda compilation tools, release 13.0, V13.0.88
// Based on NVVM 20.0.0
//

.version 9.0
.target sm_100
.address_size 64

.extern .shared .align 16 .b8 array[];

.entry _Z23assignToClusters_KMCUDAiiiPfS_Pi(
	.param .u32 _Z23assignToClusters_KMCUDAiiiPfS_Pi_param_0,
	.param .u32 _Z23assignToClusters_KMCUDAiiiPfS_Pi_param_1,
	.param .u32 _Z23assignToClusters_KMCUDAiiiPfS_Pi_param_2,
	.param .u64 .ptr .align 1 _Z23assignToClusters_KMCUDAiiiPfS_Pi_param_3,
	.param .u64 .ptr .align 1 _Z23assignToClusters_KMCUDAiiiPfS_Pi_param_4,
	.param .u64 .ptr .align 1 _Z23assignToClusters_KMCUDAiiiPfS_Pi_param_5
)
{
	.reg .pred 	%p<19>;
	.reg .b16 	%rs<19>;
	.reg .b32 	%r<121>;
	.reg .b32 	%f<93>;
	.reg .b64 	%rd<43>;

	ld.param.u32 	%r56, [_Z23assignToClusters_KMCUDAiiiPfS_Pi_param_0];
	ld.param.u32 	%r57, [_Z23assignToClusters_KMCUDAiiiPfS_Pi_param_1];
	ld.param.u32 	%r58, [_Z23assignToClusters_KMCUDAiiiPfS_Pi_param_2];
	ld.param.u64 	%rd4, [_Z23assignToClusters_KMCUDAiiiPfS_Pi_param_3];
	cvta.to.global.u64 	%rd1, %rd4;
	mov.u32 	%r1, %ntid.x;
	mov.u32 	%r59, %ctaid.x;
	mov.u32 	%r2, %tid.x;
	mad.lo.s32 	%r3, %r1, %r59, %r2;
	setp.ge.u32 	%p1, %r3, %r56;
	@%p1 bra 	$L__BB0_23;
	setp.eq.s32 	%p2, %r57, 0;
	mov.b32 	%r120, 0;
	@%p2 bra 	$L__BB0_22;
	shl.b32 	%r4, %r56, 3;
	mov.f32 	%f82, 0f00000000;
	mov.b32 	%r102, 0;
	cvt.u16.u32 	%rs9, %r1;
	mov.u32 	%r120, %r102;
$L__BB0_3:
	setp.eq.s32 	%p3, %r58, 0;
	mov.f32 	%f92, 0f00000000;
	@%p3 bra 	$L__BB0_21;
	mul.lo.s32 	%r7, %r102, %r58;
	mov.f32 	%f91, 0f00000000;
	mov.b32 	%r104, 0;
	mov.b16 	%rs17, 0;
	mov.u16 	%rs18, %rs17;
	mov.u32 	%r105, %r104;
$L__BB0_5:
	mov.u32 	%r9, %r105;
	add.s32 	%r105, %r9, %r1;
	min.u32 	%r11, %r58, %r105;
	mul.lo.s32 	%r12, %r1, %r104;
	sub.s32 	%r13, %r11, %r12;
	add.s32 	%r14, %r9, %r2;
	setp.ge.u32 	%p4, %r14, %r58;
	@%p4 bra 	$L__BB0_7;
	ld.param.u64 	%rd41, [_Z23assignToClusters_KMCUDAiiiPfS_Pi_param_4];
	add.s32 	%r63, %r14, %r7;
	cvta.to.global.u64 	%rd5, %rd41;
	mul.wide.u32 	%rd6, %r63, 4;
	add.s64 	%rd7, %rd5, %rd6;
	ld.global.f32 	%f21, [%rd7];
	shl.b32 	%r64, %r2, 2;
	mov.u32 	%r65, array;
	add.s32 	%r66, %r65, %r64;
	st.shared.f32 	[%r66], %f21;
$L__BB0_7:
	bar.sync 	0;
	setp.ge.u32 	%p5, %r9, %r11;
	@%p5 bra 	$L__BB0_19;
	sub.s32 	%r67, %r12, %r11;
	setp.gt.u32 	%p6, %r67, -8;
	mov.u32 	%r117, %r9;
	@%p6 bra 	$L__BB0_11;
	mul.lo.s32 	%r69, %r56, %r9;
	add.s32 	%r70, %r69, %r56;
	add.s32 	%r115, %r3, %r70;
	add.s32 	%r71, %r9, 2;
	mad.lo.s32 	%r114, %r56, %r71, %r3;
	add.s32 	%r72, %r9, 3;
	mad.lo.s32 	%r113, %r56, %r72, %r3;
	add.s32 	%r73, %r9, 4;
	mad.lo.s32 	%r112, %r56, %r73, %r3;
	add.s32 	%r74, %r9, 5;
	mad.lo.s32 	%r111, %r56, %r74, %r3;
	add.s32 	%r75, %r9, 6;
	mad.lo.s32 	%r110, %r56, %r75, %r3;
	add.s32 	%r76, %r9, 7;
	mad.lo.s32 	%r109, %r56, %r76, %r3;
	add.s32 	%r108, %r3, %r69;
	mov.u32 	%r77, array;
	add.s32 	%r107, %r77, 16;
	and.b32  	%r78, %r13, -8;
	neg.s32 	%r106, %r78;
	mov.u32 	%r117, %r9;
$L__BB0_10:
	.pragma "nounroll";
	mul.wide.u32 	%rd8, %r108, 4;
	add.s64 	%rd9, %rd1, %rd8;
	ld.shared.v4.f32 	{%f23, %f24, %f25, %f26}, [%r107+-16];
	ld.global.f32 	%f27, [%rd9];
	sub.f32 	%f28, %f23, %f27;
	fma.rn.f32 	%f29, %f28, %f28, %f91;
	mul.wide.u32 	%rd10, %r115, 4;
	add.s64 	%rd11, %rd1, %rd10;
	ld.global.f32 	%f30, [%rd11];
	sub.f32 	%f31, %f24, %f30;
	fma.rn.f32 	%f32, %f31, %f31, %f29;
	mul.wide.u32 	%rd12, %r114, 4;
	add.s64 	%rd13, %rd1, %rd12;
	ld.global.f32 	%f33, [%rd13];
	sub.f32 	%f34, %f25, %f33;
	fma.rn.f32 	%f35, %f34, %f34, %f32;
	mul.wide.u32 	%rd14, %r113, 4;
	add.s64 	%rd15, %rd1, %rd14;
	ld.global.f32 	%f36, [%rd15];
	sub.f32 	%f37, %f26, %f36;
	fma.rn.f32 	%f38, %f37, %f37, %f35;
	mul.wide.u32 	%rd16, %r112, 4;
	add.s64 	%rd17, %rd1, %rd16;
	ld.shared.v4.f32 	{%f39, %f40, %f41, %f42}, [%r107];
	ld.global.f32 	%f43, [%rd17];
	sub.f32 	%f44, %f39, %f43;
	fma.rn.f32 	%f45, %f44, %f44, %f38;
	mul.wide.u32 	%rd18, %r111, 4;
	add.s64 	%rd19, %rd1, %rd18;
	ld.global.f32 	%f46, [%rd19];
	sub.f32 	%f47, %f40, %f46;
	fma.rn.f32 	%f48, %f47, %f47, %f45;
	mul.wide.u32 	%rd20, %r110, 4;
	add.s64 	%rd21, %rd1, %rd20;
	ld.global.f32 	%f49, [%rd21];
	sub.f32 	%f50, %f41, %f49;
	fma.rn.f32 	%f51, %f50, %f50, %f48;
	mul.wide.u32 	%rd22, %r109, 4;
	add.s64 	%rd23, %rd1, %rd22;
	ld.global.f32 	%f52, [%rd23];
	sub.f32 	%f53, %f42, %f52;
	fma.rn.f32 	%f91, %f53, %f53, %f51;
	add.s32 	%r117, %r117, 8;
	add.s32 	%r115, %r115, %r4;
	add.s32 	%r114, %r114, %r4;
	add.s32 	%r113, %r113, %r4;
	add.s32 	%r112, %r112, %r4;
	add.s32 	%r111, %r111, %r4;
	add.s32 	%r110, %r110, %r4;
	add.s32 	%r109, %r109, %r4;
	add.s32 	%r108, %r108, %r4;
	add.s32 	%r107, %r107, 32;
	add.s32 	%r106, %r106, 8;
	setp.ne.s32 	%p7, %r106, 0;
	@%p7 bra 	$L__BB0_10;
$L__BB0_11:
	and.b32  	%r79, %r13, 7;
	setp.eq.s32 	%p8, %r79, 0;
	@%p8 bra 	$L__BB0_19;
	cvt.u16.u32 	%rs8, %r11;
	mul.lo.s16 	%rs10, %rs18, %rs9;
	sub.s16 	%rs11, %rs8, %rs10;
	cvt.u32.u16 	%r80, %rs11;
	and.b32  	%r47, %r80, 7;
	add.s32 	%r81, %r47, -1;
	setp.lt.u32 	%p9, %r81, 3;
	@%p9 bra 	$L__BB0_14;
	sub.s32 	%r82, %r117, %r9;
	shl.b32 	%r83, %r82, 2;
	mov.u32 	%r84, array;
	add.s32 	%r85, %r84, %r83;
	mad.lo.s32 	%r86, %r117, %r56, %r3;
	mul.wide.u32 	%rd24, %r86, 4;
	add.s64 	%rd25, %rd1, %rd24;
	ld.shared.f32 	%f55, [%r85];
	ld.global.f32 	%f56, [%rd25];
	sub.f32 	%f57, %f55, %f56;
	fma.rn.f32 	%f58, %f57, %f57, %f91;
	add.s32 	%r87, %r86, %r56;
	mul.wide.u32 	%rd26, %r87, 4;
	add.s64 	%rd27, %rd1, %rd26;
	ld.shared.f32 	%f59, [%r85+4];
	ld.global.f32 	%f60, [%rd27];
	sub.f32 	%f61, %f59, %f60;
	fma.rn.f32 	%f62, %f61, %f61, %f58;
	add.s32 	%r88, %r87, %r56;
	mul.wide.u32 	%rd28, %r88, 4;
	add.s64 	%rd29, %rd1, %rd28;
	ld.shared.f32 	%f63, [%r85+8];
	ld.global.f32 	%f64, [%rd29];
	sub.f32 	%f65, %f63, %f64;
	fma.rn.f32 	%f66, %f65, %f65, %f62;
	add.s32 	%r89, %r88, %r56;
	mul.wide.u32 	%rd30, %r89, 4;
	add.s64 	%rd31, %rd1, %rd30;
	ld.shared.f32 	%f67, [%r85+12];
	ld.global.f32 	%f68, [%rd31];
	sub.f32 	%f69, %f67, %f68;
	fma.rn.f32 	%f91, %f69, %f69, %f66;
	add.s32 	%r117, %r117, 4;
$L__BB0_14:
	and.b32  	%r90, %r47, 3;
	setp.eq.s32 	%p10, %r90, 0;
	@%p10 bra 	$L__BB0_19;
	cvt.u16.u32 	%rs13, %r1;
	mul.lo.s16 	%rs14, %rs17, %rs13;
	sub.s16 	%rs3, %rs8, %rs14;
	and.b16  	%rs15, %rs3, 3;
	setp.eq.s16 	%p11, %rs15, 1;
	@%p11 bra 	$L__BB0_17;
	sub.s32 	%r91, %r117, %r9;
	shl.b32 	%r92, %r91, 2;
	mov.u32 	%r93, array;
	add.s32 	%r94, %r93, %r92;
	mad.lo.s32 	%r95, %r117, %r56, %r3;
	mul.wide.u32 	%rd32, %r95, 4;
	add.s64 	%rd33, %rd1, %rd32;
	ld.shared.f32 	%f71, [%r94];
	ld.global.f32 	%f72, [%rd33];
	sub.f32 	%f73, %f71, %f72;
	fma.rn.f32 	%f74, %f73, %f73, %f91;
	add.s32 	%r96, %r95, %r56;
	mul.wide.u32 	%rd34, %r96, 4;
	add.s64 	%rd35, %rd1, %rd34;
	ld.shared.f32 	%f75, [%r94+4];
	ld.global.f32 	%f76, [%rd35];
	sub.f32 	%f77, %f75, %f76;
	fma.rn.f32 	%f91, %f77, %f77, %f74;
	add.s32 	%r117, %r117, 2;
$L__BB0_17:
	and.b16  	%rs16, %rs3, 1;
	setp.eq.b16 	%p12, %rs16, 1;
	not.pred 	%p13, %p12;
	@%p13 bra 	$L__BB0_19;
	sub.s32 	%r97, %r117, %r9;
	shl.b32 	%r98, %r97, 2;
	mov.u32 	%r99, array;
	add.s32 	%r100, %r99, %r98;
	mad.lo.s32 	%r101, %r117, %r56, %r3;
	mul.wide.u32 	%rd36, %r101, 4;
	add.s64 	%rd37, %rd1, %rd36;
	ld.shared.f32 	%f78, [%r100];
	ld.global.f32 	%f79, [%rd37];
	sub.f32 	%f80, %f78, %f79;
	fma.rn.f32 	%f91, %f80, %f80, %f91;
$L__BB0_19:
	bar.sync 	0;
	setp.lt.u32 	%p14, %r105, %r58;
	add.s32 	%r104, %r104, 1;
	add.s16 	%rs18, %rs18, 1;
	add.s16 	%rs17, %rs17, 1;
	@%p14 bra 	$L__BB0_5;
	add.f32 	%f92, %f91, 0f00000000;
$L__BB0_21:
	sqrt.rn.f32 	%f81, %f92;
	setp.lt.f32 	%p15, %f81, %f82;
	setp.eq.s32 	%p16, %r102, 0;
	or.pred  	%p17, %p16, %p15;
	selp.f32 	%f82, %f81, %f82, %p17;
	selp.b32 	%r120, %r102, %r120, %p17;
	add.s32 	%r102, %r102, 1;
	setp.ne.s32 	%p18, %r102, %r57;
	@%p18 bra 	$L__BB0_3;
$L__BB0_22:
	ld.param.u64 	%rd42, [_Z23assignToClusters_KMCUDAiiiPfS_Pi_param_5];
	cvta.to.global.u64 	%rd38, %rd42;
	mul.wide.u32 	%rd39, %r3, 4;
	add.s64 	%rd40, %rd38, %rd39;
	st.global.u32 	[%rd40], %r120;
$L__BB0_23:
	ret;

}
.entry _Z14calcScore_CUDAiiPfS_PiS_(
	.param .u32 _Z14calcScore_CUDAiiPfS_PiS__param_0,
	.param .u32 _Z14calcScore_CUDAiiPfS_PiS__param_1,
	.param .u64 .ptr .align 1 _Z14calcScore_CUDAiiPfS_PiS__param_2,
	.param .u64 .ptr .align 1 _Z14calcScore_CUDAiiPfS_PiS__param_3,
	.param .u64 .ptr .align 1 _Z14calcScore_CUDAiiPfS_PiS__param_4,
	.param .u64 .ptr .align 1 _Z14calcScore_CUDAiiPfS_PiS__param_5
)
{
	.reg .pred 	%p<20>;
	.reg .b16 	%rs<19>;
	.reg .b32 	%r<118>;
	.reg .b32 	%f<116>;
	.reg .b64 	%rd<47>;

	ld.param.u32 	%r56, [_Z14calcScore_CUDAiiPfS_PiS__param_0];
	ld.param.u32 	%r57, [_Z14calcScore_CUDAiiPfS_PiS__param_1];
	ld.param.u64 	%rd7, [_Z14calcScore_CUDAiiPfS_PiS__param_2];
	ld.param.u64 	%rd4, [_Z14calcScore_CUDAiiPfS_PiS__param_3];
	cvta.to.global.u64 	%rd1, %rd7;
	mov.u32 	%r1, %ntid.x;
	mov.u32 	%r2, %ctaid.x;
	mov.u32 	%r3, %tid.x;
	shl.b32 	%r58, %r3, 2;
	mov.u32 	%r59, array;
	add.s32 	%r4, %r59, %r58;
	mov.b32 	%r60, 0;
	st.shared.u32 	[%r4], %r60;
	setp.ge.u32 	%p1, %r3, %r56;
	@%p1 bra 	$L__BB1_22;
	shl.b32 	%r61, %r1, 2;
	add.s32 	%r5, %r59, %r61;
	mul.lo.s32 	%r6, %r57, %r2;
	shl.b32 	%r7, %r56, 3;
	cvta.to.global.u64 	%rd2, %rd4;
	mov.f32 	%f114, 0f00000000;
	cvt.u16.u32 	%rs9, %r1;
	mov.u32 	%r101, %r3;
$L__BB1_2:
	setp.eq.s32 	%p2, %r57, 0;
	mov.f32 	%f115, 0f00000000;
	@%p2 bra 	$L__BB1_21;
	ld.param.u64 	%rd45, [_Z14calcScore_CUDAiiPfS_PiS__param_4];
	cvta.to.global.u64 	%rd8, %rd45;
	mul.wide.u32 	%rd9, %r101, 4;
	add.s64 	%rd3, %rd8, %rd9;
	mov.f32 	%f113, 0f00000000;
	mov.b32 	%r102, 0;
	mov.b16 	%rs17, 0;
	mov.u16 	%rs18, %rs17;
	mov.u32 	%r103, %r102;
$L__BB1_4:
	mov.u32 	%r10, %r103;
	add.s32 	%r103, %r10, %r1;
	min.u32 	%r12, %r57, %r103;
	mul.lo.s32 	%r13, %r1, %r102;
	sub.s32 	%r14, %r12, %r13;
	add.s32 	%r15, %r10, %r3;
	setp.ge.u32 	%p3, %r15, %r57;
	@%p3 bra 	$L__BB1_6;
	add.s32 	%r64, %r15, %r6;
	mul.wide.u32 	%rd10, %r64, 4;
	add.s64 	%rd11, %rd2, %rd10;
	ld.global.f32 	%f23, [%rd11];
	shl.b32 	%r65, %r3, 2;
	add.s32 	%r66, %r5, %r65;
	st.shared.f32 	[%r66], %f23;
$L__BB1_6:
	bar.sync 	0;
	ld.global.u32 	%r67, [%rd3];
	setp.ne.s32 	%p4, %r67, %r2;
	@%p4 bra 	$L__BB1_19;
	setp.ge.u32 	%p5, %r10, %r12;
	@%p5 bra 	$L__BB1_19;
	sub.s32 	%r68, %r13, %r12;
	setp.gt.u32 	%p6, %r68, -8;
	mov.u32 	%r115, %r10;
	@%p6 bra 	$L__BB1_11;
	shl.b32 	%r69, %r1, 2;
	mov.u32 	%r70, array;
	add.s32 	%r71, %r69, %r70;
	add.s32 	%r104, %r71, 16;
	mul.lo.s32 	%r72, %r56, %r10;
	add.s32 	%r73, %r72, %r56;
	add.s32 	%r113, %r101, %r73;
	add.s32 	%r74, %r10, 2;
	mad.lo.s32 	%r112, %r56, %r74, %r101;
	add.s32 	%r75, %r10, 3;
	mad.lo.s32 	%r111, %r56, %r75, %r101;
	add.s32 	%r76, %r10, 4;
	mad.lo.s32 	%r110, %r56, %r76, %r101;
	add.s32 	%r77, %r10, 5;
	mad.lo.s32 	%r109, %r56, %r77, %r101;
	add.s32 	%r78, %r10, 6;
	mad.lo.s32 	%r108, %r56, %r78, %r101;
	add.s32 	%r79, %r10, 7;
	mad.lo.s32 	%r107, %r56, %r79, %r101;
	add.s32 	%r106, %r101, %r72;
	and.b32  	%r80, %r14, -8;
	neg.s32 	%r105, %r80;
	mov.u32 	%r115, %r10;
$L__BB1_10:
	.pragma "nounroll";
	mul.wide.u32 	%rd12, %r106, 4;
	add.s64 	%rd13, %rd1, %rd12;
	ld.shared.f32 	%f25, [%r104+-16];
	ld.global.f32 	%f26, [%rd13];
	sub.f32 	%f27, %f25, %f26;
	fma.rn.f32 	%f28, %f27, %f27, %f113;
	mul.wide.u32 	%rd14, %r113, 4;
	add.s64 	%rd15, %rd1, %rd14;
	ld.shared.f32 	%f29, [%r104+-12];
	ld.global.f32 	%f30, [%rd15];
	sub.f32 	%f31, %f29, %f30;
	fma.rn.f32 	%f32, %f31, %f31, %f28;
	mul.wide.u32 	%rd16, %r112, 4;
	add.s64 	%rd17, %rd1, %rd16;
	ld.shared.f32 	%f33, [%r104+-8];
	ld.global.f32 	%f34, [%rd17];
	sub.f32 	%f35, %f33, %f34;
	fma.rn.f32 	%f36, %f35, %f35, %f32;
	mul.wide.u32 	%rd18, %r111, 4;
	add.s64 	%rd19, %rd1, %rd18;
	ld.shared.f32 	%f37, [%r104+-4];
	ld.global.f32 	%f38, [%rd19];
	sub.f32 	%f39, %f37, %f38;
	fma.rn.f32 	%f40, %f39, %f39, %f36;
	mul.wide.u32 	%rd20, %r110, 4;
	add.s64 	%rd21, %rd1, %rd20;
	ld.shared.f32 	%f41, [%r104];
	ld.global.f32 	%f42, [%rd21];
	sub.f32 	%f43, %f41, %f42;
	fma.rn.f32 	%f44, %f43, %f43, %f40;
	mul.wide.u32 	%rd22, %r109, 4;
	add.s64 	%rd23, %rd1, %rd22;
	ld.shared.f32 	%f45, [%r104+4];
	ld.global.f32 	%f46, [%rd23];
	sub.f32 	%f47, %f45, %f46;
	fma.rn.f32 	%f48, %f47, %f47, %f44;
	mul.wide.u32 	%rd24, %r108, 4;
	add.s64 	%rd25, %rd1, %rd24;
	ld.shared.f32 	%f49, [%r104+8];
	ld.global.f32 	%f50, [%rd25];
	sub.f32 	%f51, %f49, %f50;
	fma.rn.f32 	%f52, %f51, %f51, %f48;
	mul.wide.u32 	%rd26, %r107, 4;
	add.s64 	%rd27, %rd1, %rd26;
	ld.shared.f32 	%f53, [%r104+12];
	ld.global.f32 	%f54, [%rd27];
	sub.f32 	%f55, %f53, %f54;
	fma.rn.f32 	%f113, %f55, %f55, %f52;
	add.s32 	%r115, %r115, 8;
	add.s32 	%r113, %r113, %r7;
	add.s32 	%r112, %r112, %r7;
	add.s32 	%r111, %r111, %r7;
	add.s32 	%r110, %r110, %r7;
	add.s32 	%r109, %r109, %r7;
	add.s32 	%r108, %r108, %r7;
	add.s32 	%r107, %r107, %r7;
	add.s32 	%r106, %r106, %r7;
	add.s32 	%r105, %r105, 8;
	add.s32 	%r104, %r104, 32;
	setp.ne.s32 	%p7, %r105, 0;
	@%p7 bra 	$L__BB1_10;
$L__BB1_11:
	and.b32  	%r81, %r14, 7;
	setp.eq.s32 	%p8, %r81, 0;
	@%p8 bra 	$L__BB1_19;
	cvt.u16.u32 	%rs8, %r12;
	mul.lo.s16 	%rs10, %rs18, %rs9;
	sub.s16 	%rs11, %rs8, %rs10;
	cvt.u32.u16 	%r82, %rs11;
	and.b32  	%r49, %r82, 7;
	add.s32 	%r83, %r49, -1;
	setp.lt.u32 	%p9, %r83, 3;
	@%p9 bra 	$L__BB1_14;
	sub.s32 	%r84, %r115, %r10;
	shl.b32 	%r85, %r84, 2;
	add.s32 	%r86, %r5, %r85;
	mad.lo.s32 	%r87, %r115, %r56, %r101;
	mul.wide.u32 	%rd28, %r87, 4;
	add.s64 	%rd29, %rd1, %rd28;
	ld.shared.f32 	%f57, [%r86];
	ld.global.f32 	%f58, [%rd29];
	sub.f32 	%f59, %f57, %f58;
	fma.rn.f32 	%f60, %f59, %f59, %f113;
	add.s32 	%r88, %r87, %r56;
	mul.wide.u32 	%rd30, %r88, 4;
	add.s64 	%rd31, %rd1, %rd30;
	ld.shared.f32 	%f61, [%r86+4];
	ld.global.f32 	%f62, [%rd31];
	sub.f32 	%f63, %f61, %f62;
	fma.rn.f32 	%f64, %f63, %f63, %f60;
	add.s32 	%r89, %r88, %r56;
	mul.wide.u32 	%rd32, %r89, 4;
	add.s64 	%rd33, %rd1, %rd32;
	ld.shared.f32 	%f65, [%r86+8];
	ld.global.f32 	%f66, [%rd33];
	sub.f32 	%f67, %f65, %f66;
	fma.rn.f32 	%f68, %f67, %f67, %f64;
	add.s32 	%r90, %r89, %r56;
	mul.wide.u32 	%rd34, %r90, 4;
	add.s64 	%rd35, %rd1, %rd34;
	ld.shared.f32 	%f69, [%r86+12];
	ld.global.f32 	%f70, [%rd35];
	sub.f32 	%f71, %f69, %f70;
	fma.rn.f32 	%f113, %f71, %f71, %f68;
	add.s32 	%r115, %r115, 4;
$L__BB1_14:
	and.b32  	%r91, %r49, 3;
	setp.eq.s32 	%p10, %r91, 0;
	@%p10 bra 	$L__BB1_19;
	cvt.u16.u32 	%rs12, %r12;
	cvt.u16.u32 	%rs13, %r1;
	mul.lo.s16 	%rs14, %rs17, %rs13;
	sub.s16 	%rs3, %rs12, %rs14;
	and.b16  	%rs15, %rs3, 3;
	setp.eq.s16 	%p11, %rs15, 1;
	@%p11 bra 	$L__BB1_17;
	sub.s32 	%r92, %r115, %r10;
	shl.b32 	%r93, %r92, 2;
	add.s32 	%r94, %r5, %r93;
	mad.lo.s32 	%r95, %r115, %r56, %r101;
	mul.wide.u32 	%rd36, %r95, 4;
	add.s64 	%rd37, %rd1, %rd36;
	ld.shared.f32 	%f73, [%r94];
	ld.global.f32 	%f74, [%rd37];
	sub.f32 	%f75, %f73, %f74;
	fma.rn.f32 	%f76, %f75, %f75, %f113;
	add.s32 	%r96, %r95, %r56;
	mul.wide.u32 	%rd38, %r96, 4;
	add.s64 	%rd39, %rd1, %rd38;
	ld.shared.f32 	%f77, [%r94+4];
	ld.global.f32 	%f78, [%rd39];
	sub.f32 	%f79, %f77, %f78;
	fma.rn.f32 	%f113, %f79, %f79, %f76;
	add.s32 	%r115, %r115, 2;
$L__BB1_17:
	and.b16  	%rs16, %rs3, 1;
	setp.eq.b16 	%p12, %rs16, 1;
	not.pred 	%p13, %p12;
	@%p13 bra 	$L__BB1_19;
	sub.s32 	%r97, %r115, %r10;
	shl.b32 	%r98, %r97, 2;
	add.s32 	%r99, %r5, %r98;
	mad.lo.s32 	%r100, %r115, %r56, %r101;
	mul.wide.u32 	%rd40, %r100, 4;
	add.s64 	%rd41, %rd1, %rd40;
	ld.shared.f32 	%f80, [%r99];
	ld.global.f32 	%f81, [%rd41];
	sub.f32 	%f82, %f80, %f81;
	fma.rn.f32 	%f113, %f82, %f82, %f113;
$L__BB1_19:
	bar.sync 	0;
	setp.lt.u32 	%p14, %r103, %r57;
	add.s32 	%r102, %r102, 1;
	add.s16 	%rs18, %rs18, 1;
	add.s16 	%rs17, %rs17, 1;
	@%p14 bra 	$L__BB1_4;
	add.f32 	%f115, %f113, 0f00000000;
	ld.shared.f32 	%f114, [%r4];
$L__BB1_21:
	sqrt.rn.f32 	%f83, %f115;
	add.f32 	%f114, %f83, %f114;
	st.shared.f32 	[%r4], %f114;
	add.s32 	%r101, %r101, %r1;
	setp.lt.u32 	%p15, %r101, %r56;
	@%p15 bra 	$L__BB1_2;
$L__BB1_22:
	bar.sync 	0;
	setp.gt.u32 	%p16, %r3, 127;
	@%p16 bra 	$L__BB1_24;
	ld.shared.f32 	%f84, [%r4+512];
	ld.shared.f32 	%f85, [%r4];
	add.f32 	%f86, %f84, %f85;
	st.shared.f32 	[%r4], %f86;
$L__BB1_24:
	bar.sync 	0;
	setp.gt.u32 	%p17, %r3, 63;
	@%p17 bra 	$L__BB1_26;
	ld.shared.f32 	%f87, [%r4+256];
	ld.shared.f32 	%f88, [%r4];
	add.f32 	%f89, %f87, %f88;
	st.shared.f32 	[%r4], %f89;
$L__BB1_26:
	bar.sync 	0;
	setp.gt.u32 	%p18, %r3, 31;
	@%p18 bra 	$L__BB1_29;
	ld.shared.f32 	%f90, [%r4+128];
	ld.shared.f32 	%f91, [%r4];
	add.f32 	%f92, %f90, %f91;
	ld.shared.f32 	%f93, [%r4+64];
	add.f32 	%f94, %f92, %f93;
	ld.shared.f32 	%f95, [%r4+32];
	add.f32 	%f96, %f94, %f95;
	ld.shared.f32 	%f97, [%r4+16];
	add.f32 	%f98, %f96, %f97;
	ld.shared.f32 	%f99, [%r4+8];
	add.f32 	%f100, %f98, %f99;
	ld.shared.f32 	%f101, [%r4+4];
	add.f32 	%f102, %f100, %f101;
	st.shared.f32 	[%r4], %f102;
	setp.ne.s32 	%p19, %r3, 0;
	@%p19 bra 	$L__BB1_29;
	ld.param.u64 	%rd46, [_Z14calcScore_CUDAiiPfS_PiS__param_5];
	ld.shared.f32 	%f103, [array];
	cvta.to.global.u64 	%rd42, %rd46;
	mul.wide.u32 	%rd43, %r2, 4;
	add.s64 	%rd44, %rd42, %rd43;
	st.global.f32 	[%rd44], %f103;
$L__BB1_29:
	ret;

}
.entry _Z18calcCentroids_CUDAiiPfS_Pi(
	.param .u32 _Z18calcCentroids_CUDAiiPfS_Pi_param_0,
	.param .u32 _Z18calcCentroids_CUDAiiPfS_Pi_param_1,
	.param .u64 .ptr .align 1 _Z18calcCentroids_CUDAiiPfS_Pi_param_2,
	.param .u64 .ptr .align 1 _Z18calcCentroids_CUDAiiPfS_Pi_param_3,
	.param .u64 .ptr .align 1 _Z18calcCentroids_CUDAiiPfS_Pi_param_4
)
{
	.reg .pred 	%p<20>;
	.reg .b32 	%r<55>;
	.reg .b32 	%f<61>;
	.reg .b64 	%rd<17>;

	ld.param.u32 	%r15, [_Z18calcCentroids_CUDAiiPfS_Pi_param_0];
	ld.param.u32 	%r16, [_Z18calcCentroids_CUDAiiPfS_Pi_param_1];
	ld.param.u64 	%rd5, [_Z18calcCentroids_CUDAiiPfS_Pi_param_2];
	ld.param.u64 	%rd4, [_Z18calcCentroids_CUDAiiPfS_Pi_param_3];
	ld.param.u64 	%rd6, [_Z18calcCentroids_CUDAiiPfS_Pi_param_4];
	cvta.to.global.u64 	%rd1, %rd5;
	cvta.to.global.u64 	%rd2, %rd6;
	mov.u32 	%r1, %ntid.x;
	mov.u32 	%r2, %ctaid.x;
	mov.u32 	%r3, %tid.x;
	shl.b32 	%r17, %r3, 2;
	mov.u32 	%r18, array;
	add.s32 	%r4, %r18, %r17;
	mov.b32 	%r19, 0;
	st.shared.u32 	[%r4], %r19;
	setp.eq.s32 	%p1, %r16, 0;
	@%p1 bra 	$L__BB2_29;
	shl.b32 	%r21, %r1, 2;
	add.s32 	%r5, %r18, %r21;
	add.s32 	%r6, %r5, %r17;
	mul.lo.s32 	%r7, %r16, %r2;
	cvta.to.global.u64 	%rd3, %rd4;
	mov.f32 	%f60, 0f00000000;
	mov.b32 	%r52, 0;
$L__BB2_2:
	setp.ge.u32 	%p2, %r3, %r15;
	mov.b32 	%r24, 0;
	st.shared.u32 	[%r6], %r24;
	@%p2 bra 	$L__BB2_12;
	mul.lo.s32 	%r9, %r52, %r15;
	setp.eq.s32 	%p3, %r52, 0;
	@%p3 bra 	$L__BB2_8;
	mov.f32 	%f59, 0f00000000;
	mov.u32 	%r54, %r3;
$L__BB2_5:
	mul.wide.u32 	%rd7, %r54, 4;
	add.s64 	%rd8, %rd2, %rd7;
	ld.global.u32 	%r25, [%rd8];
	setp.ne.s32 	%p4, %r25, %r2;
	@%p4 bra 	$L__BB2_7;
	add.s32 	%r26, %r54, %r9;
	mul.wide.u32 	%rd9, %r26, 4;
	add.s64 	%rd10, %rd1, %rd9;
	ld.global.f32 	%f12, [%rd10];
	add.f32 	%f59, %f12, %f59;
	st.shared.f32 	[%r6], %f59;
$L__BB2_7:
	add.s32 	%r54, %r54, %r1;
	setp.lt.u32 	%p5, %r54, %r15;
	@%p5 bra 	$L__BB2_5;
	bra.uni 	$L__BB2_12;
$L__BB2_8:
	mov.f32 	%f57, 0f00000000;
	mov.u32 	%r53, %r3;
$L__BB2_9:
	mul.wide.u32 	%rd11, %r53, 4;
	add.s64 	%rd12, %rd2, %rd11;
	ld.global.u32 	%r27, [%rd12];
	setp.ne.s32 	%p6, %r27, %r2;
	@%p6 bra 	$L__BB2_11;
	add.s32 	%r28, %r53, %r9;
	mul.wide.u32 	%rd13, %r28, 4;
	add.s64 	%rd14, %rd1, %rd13;
	ld.global.f32 	%f14, [%rd14];
	add.f32 	%f57, %f14, %f57;
	st.shared.f32 	[%r6], %f57;
	ld.shared.u32 	%r29, [%r4];
	add.s32 	%r30, %r29, 1;
	st.shared.u32 	[%r4], %r30;
$L__BB2_11:
	add.s32 	%r53, %r53, %r1;
	setp.lt.u32 	%p7, %r53, %r15;
	@%p7 bra 	$L__BB2_9;
$L__BB2_12:
	bar.sync 	0;
	setp.ne.s32 	%p8, %r52, 0;
	@%p8 bra 	$L__BB2_20;
	setp.gt.u32 	%p12, %r3, 127;
	@%p12 bra 	$L__BB2_15;
	ld.shared.f32 	%f34, [%r6+512];
	ld.shared.f32 	%f35, [%r6];
	add.f32 	%f36, %f34, %f35;
	st.shared.f32 	[%r6], %f36;
	ld.shared.u32 	%r31, [%r4+512];
	ld.shared.u32 	%r32, [%r4];
	add.s32 	%r33, %r32, %r31;
	st.shared.u32 	[%r4], %r33;
$L__BB2_15:
	setp.gt.u32 	%p13, %r3, 63;
	bar.sync 	0;
	@%p13 bra 	$L__BB2_17;
	ld.shared.f32 	%f37, [%r6+256];
	ld.shared.f32 	%f38, [%r6];
	add.f32 	%f39, %f37, %f38;
	st.shared.f32 	[%r6], %f39;
	ld.shared.u32 	%r34, [%r4+256];
	ld.shared.u32 	%r35, [%r4];
	add.s32 	%r36, %r35, %r34;
	st.shared.u32 	[%r4], %r36;
$L__BB2_17:
	setp.gt.u32 	%p14, %r3, 31;
	bar.sync 	0;
	@%p14 bra 	$L__BB2_26;
	setp.ne.s32 	%p15, %r3, 0;
	ld.shared.f32 	%f40, [%r6+128];
	ld.shared.f32 	%f41, [%r6];
	add.f32 	%f42, %f40, %f41;
	st.shared.f32 	[%r6], %f42;
	ld.shared.u32 	%r37, [%r4+128];
	ld.shared.u32 	%r38, [%r4];
	add.s32 	%r39, %r38, %r37;
	ld.shared.f32 	%f43, [%r6+64];
	add.f32 	%f44, %f43, %f42;
	st.shared.f32 	[%r6], %f44;
	ld.shared.u32 	%r40, [%r4+64];
	add.s32 	%r41, %r39, %r40;
	ld.shared.f32 	%f45, [%r6+32];
	add.f32 	%f46, %f45, %f44;
	st.shared.f32 	[%r6], %f46;
	ld.shared.u32 	%r42, [%r4+32];
	add.s32 	%r43, %r41, %r42;
	ld.shared.f32 	%f47, [%r6+16];
	add.f32 	%f48, %f47, %f46;
	st.shared.f32 	[%r6], %f48;
	ld.shared.u32 	%r44, [%r4+16];
	add.s32 	%r45, %r43, %r44;
	ld.shared.f32 	%f49, [%r6+8];
	add.f32 	%f50, %f49, %f48;
	st.shared.f32 	[%r6], %f50;
	ld.shared.u32 	%r46, [%r4+8];
	add.s32 	%r47, %r45, %r46;
	ld.shared.f32 	%f51, [%r6+4];
	add.f32 	%f52, %f51, %f50;
	st.shared.f32 	[%r6], %f52;
	ld.shared.u32 	%r48, [%r4+4];
	add.s32 	%r49, %r47, %r48;
	st.shared.u32 	[%r4], %r49;
	@%p15 bra 	$L__BB2_26;
	ld.shared.u32 	%r50, [array];
	cvt.rn.f32.s32 	%f60, %r50;
	bra.uni 	$L__BB2_26;
$L__BB2_20:
	setp.gt.u32 	%p9, %r3, 127;
	@%p9 bra 	$L__BB2_22;
	ld.shared.f32 	%f15, [%r6+512];
	ld.shared.f32 	%f16, [%r6];
	add.f32 	%f17, %f15, %f16;
	st.shared.f32 	[%r6], %f17;
$L__BB2_22:
	setp.gt.u32 	%p10, %r3, 63;
	bar.sync 	0;
	@%p10 bra 	$L__BB2_24;
	ld.shared.f32 	%f18, [%r6+256];
	ld.shared.f32 	%f19, [%r6];
	add.f32 	%f20, %f18, %f19;
	st.shared.f32 	[%r6], %f20;
$L__BB2_24:
	setp.gt.u32 	%p11, %r3, 31;
	bar.sync 	0;
	@%p11 bra 	$L__BB2_26;
	ld.shared.f32 	%f21, [%r6+128];
	ld.shared.f32 	%f22, [%r6];
	add.f32 	%f23, %f21, %f22;
	ld.shared.f32 	%f24, [%r6+64];
	add.f32 	%f25, %f23, %f24;
	ld.shared.f32 	%f26, [%r6+32];
	add.f32 	%f27, %f25, %f26;
	ld.shared.f32 	%f28, [%r6+16];
	add.f32 	%f29, %f27, %f28;
	ld.shared.f32 	%f30, [%r6+8];
	add.f32 	%f31, %f29, %f30;
	ld.shared.f32 	%f32, [%r6+4];
	add.f32 	%f33, %f31, %f32;
	st.shared.f32 	[%r6], %f33;
$L__BB2_26:
	setp.ne.s32 	%p16, %r3, 0;
	setp.leu.f32 	%p17, %f60, 0f00000000;
	or.pred  	%p18, %p16, %p17;
	@%p18 bra 	$L__BB2_28;
	ld.shared.f32 	%f53, [%r5];
	div.rn.f32 	%f54, %f53, %f60;
	add.s32 	%r51, %r52, %r7;
	mul.wide.u32 	%rd15, %r51, 4;
	add.s64 	%rd16, %rd3, %rd15;
	st.global.f32 	[%rd16], %f54;
$L__BB2_28:
	add.s32 	%r52, %r52, 1;
	setp.ne.s32 	%p19, %r52, %r16;
	@%p19 bra 	$L__BB2_2;
$L__BB2_29:
	ret;

}


// ===== COMPILED SASS (sm_100) =====

	.target	sm_100

	.elftype	@"ET_EXEC"


//--------------------- .note.nv.tkinfo           --------------------------
	.section	.note.nv.tkinfo,"",@"SHT_NOTE"
	.sectionflags	@"SHF_NOTE_NV_TKINFO"
	.tkinfo
        /*0018*/ 	.word	0x00000002
        /*0030*/ 	.string	""
        /*0030*/ 	.string	"ptxas"
        /*0030*/ 	.string	"Cuda compilation tools, release 13.0, V13.0.88"
        /*0030*/ 	.string	"Build cuda_13.0.r13.0/compiler.36424714_0"
        /*0030*/ 	.string	"-arch sm_100 -m 64 "



//--------------------- .note.nv.cuinfo           --------------------------
	.section	.note.nv.cuinfo,"",@"SHT_NOTE"
	.sectionflags	@"SHF_NOTE_NV_CUINFO"
        /*0018*/ 	.short	0x0002
        /*001a*/ 	.short	0x0064
        /*001c*/ 	.short	0x0082
	.zero		2


//--------------------- .nv.info                  --------------------------
	.section	.nv.info,"",@"SHT_CUDA_INFO"
	.align	4


	//----- nvinfo : EIATTR_REGCOUNT
	.align		4
        /*0000*/ 	.byte	0x04, 0x2f
        /*0002*/ 	.short	(.L_1 - .L_0)
	.align		4
.L_0:
        /*0004*/ 	.word	index@(_Z23assignToClusters_KMCUDAiiiPfS_Pi)
        /*0008*/ 	.word	0x00000020


	//----- nvinfo : EIATTR_FRAME_SIZE
	.align		4
.L_1:
        /*000c*/ 	.byte	0x04, 0x11
        /*000e*/ 	.short	(.L_3 - .L_2)
	.align		4
.L_2:
        /*0010*/ 	.word	index@($__internal_2_$__cuda_sm20_sqrt_rn_f32_slowpath)
        /*0014*/ 	.word	0x00000000


	//----- nvinfo : EIATTR_FRAME_SIZE
	.align		4
.L_3:
        /*0018*/ 	.byte	0x04, 0x11
        /*001a*/ 	.short	(.L_5 - .L_4)
	.align		4
.L_4:
        /*001c*/ 	.word	index@(_Z23assignToClusters_KMCUDAiiiPfS_Pi)
        /*0020*/ 	.word	0x00000000


	//----- nvinfo : EIATTR_REGCOUNT
	.align		4
.L_5:
        /*0024*/ 	.byte	0x04, 0x2f
        /*0026*/ 	.short	(.L_7 - .L_6)
	.align		4
.L_6:
        /*0028*/ 	.word	index@(_Z14calcScore_CUDAiiPfS_PiS_)
        /*002c*/ 	.word	0x00000028


	//----- nvinfo : EIATTR_FRAME_SIZE
	.align		4
.L_7:
        /*0030*/ 	.byte	0x04, 0x11
        /*0032*/ 	.short	(.L_9 - .L_8)
	.align		4
.L_8:
        /*0034*/ 	.word	index@($__internal_1_$__cuda_sm20_sqrt_rn_f32_slowpath)
        /*0038*/ 	.word	0x00000000


	//----- nvinfo : EIATTR_FRAME_SIZE
	.align		4
.L_9:
        /*003c*/ 	.byte	0x04, 0x11
        /*003e*/ 	.short	(.L_11 - .L_10)
	.align		4
.L_10:
        /*0040*/ 	.word	index@(_Z14calcScore_CUDAiiPfS_PiS_)
        /*0044*/ 	.word	0x00000000


	//----- nvinfo : EIATTR_REGCOUNT
	.align		4
.L_11:
        /*0048*/ 	.byte	0x04, 0x2f
        /*004a*/ 	.short	(.L_13 - .L_12)
	.align		4
.L_12:
        /*004c*/ 	.word	index@(_Z18calcCentroids_CUDAiiPfS_Pi)
        /*0050*/ 	.word	0x00000018


	//----- nvinfo : EIATTR_FRAME_SIZE
	.align		4
.L_13:
        /*0054*/ 	.byte	0x04, 0x11
        /*0056*/ 	.short	(.L_15 - .L_14)
	.align		4
.L_14:
        /*0058*/ 	.word	index@($__internal_0_$__cuda_sm3x_div_rn_noftz_f32_slowpath)
        /*005c*/ 	.word	0x00000000


	//----- nvinfo : EIATTR_FRAME_SIZE
	.align		4
.L_15:
        /*0060*/ 	.byte	0x04, 0x11
        /*0062*/ 	.short	(.L_17 - .L_16)
	.align		4
.L_16:
        /*0064*/ 	.word	index@(_Z18calcCentroids_CUDAiiPfS_Pi)
        /*0068*/ 	.word	0x00000000


	//----- nvinfo : EIATTR_MIN_STACK_SIZE
	.align		4
.L_17:
        /*006c*/ 	.byte	0x04, 0x12
        /*006e*/ 	.short	(.L_19 - .L_18)
	.align		4
.L_18:
        /*0070*/ 	.word	index@(_Z18calcCentroids_CUDAiiPfS_Pi)
        /*0074*/ 	.word	0x00000000


	//----- nvinfo : EIATTR_MIN_STACK_SIZE
	.align		4
.L_19:
        /*0078*/ 	.byte	0x04, 0x12
        /*007a*/ 	.short	(.L_21 - .L_20)
	.align		4
.L_20:
        /*007c*/ 	.word	index@(_Z14calcScore_CUDAiiPfS_PiS_)
        /*0080*/ 	.word	0x00000000


	//----- nvinfo : EIATTR_MIN_STACK_SIZE
	.align		4
.L_21:
        /*0084*/ 	.byte	0x04, 0x12
        /*0086*/ 	.short	(.L_23 - .L_22)
	.align		4
.L_22:
        /*0088*/ 	.word	index@(_Z23assignToClusters_KMCUDAiiiPfS_Pi)
        /*008c*/ 	.word	0x00000000
.L_23:


//--------------------- .nv.compat                --------------------------
	.section	.nv.compat,"",@"SHT_CUDA_COMPAT_INFO"
	.align	4
        /*0000*/ 	.byte	0x02, 0x09, 0x00, 0x00, 0x02, 0x02, 0x01, 0x00, 0x02, 0x05, 0x05, 0x00, 0x03, 0x07, 0x01, 0x01
        /*0010*/ 	.byte	0x02, 0x03, 0x00, 0x00, 0x02, 0x06, 0x01, 0x00, 0x04, 0x0b, 0x08, 0x00, 0x01, 0x00, 0x00, 0x00
        /*0020*/ 	.byte	0x00, 0x00, 0x00, 0x00


//--------------------- .nv.info._Z18calcCentroids_CUDAiiPfS_Pi --------------------------
	.section	.nv.info._Z18calcCentroids_CUDAiiPfS_Pi,"",@"SHT_CUDA_INFO"
	.sectionflags	@""
	.align	4


	//----- nvinfo : EIATTR_CUDA_API_VERSION
	.align		4
        /*0000*/ 	.byte	0x04, 0x37
        /*0002*/ 	.short	(.L_25 - .L_24)
.L_24:
        /*0004*/ 	.word	0x00000082


	//----- nvinfo : EIATTR_KPARAM_INFO
	.align		4
.L_25:
        /*0008*/ 	.byte	0x04, 0x17
        /*000a*/ 	.short	(.L_27 - .L_26)
.L_26:
        /*000c*/ 	.word	0x00000000
        /*0010*/ 	.short	0x0004
        /*0012*/ 	.short	0x0018
        /*0014*/ 	.byte	0x00, 0xf5, 0x21, 0x00


	//----- nvinfo : EIATTR_KPARAM_INFO
	.align		4
.L_27:
        /*0018*/ 	.byte	0x04, 0x17
        /*001a*/ 	.short	(.L_29 - .L_28)
.L_28:
        /*001c*/ 	.word	0x00000000
        /*0020*/ 	.short	0x0003
        /*0022*/ 	.short	0x0010
        /*0024*/ 	.byte	0x00, 0xf5, 0x21, 0x00


	//----- nvinfo : EIATTR_KPARAM_INFO
	.align		4
.L_29:
        /*0028*/ 	.byte	0x04, 0x17
        /*002a*/ 	.short	(.L_31 - .L_30)
.L_30:
        /*002c*/ 	.word	0x00000000
        /*0030*/ 	.short	0x0002
        /*0032*/ 	.short	0x0008
        /*0034*/ 	.byte	0x00, 0xf5, 0x21, 0x00


	//----- nvinfo : EIATTR_KPARAM_INFO
	.align		4
.L_31:
        /*0038*/ 	.byte	0x04, 0x17
        /*003a*/ 	.short	(.L_33 - .L_32)
.L_32:
        /*003c*/ 	.word	0x00000000
        /*0040*/ 	.short	0x0001
        /*0042*/ 	.short	0x0004
        /*0044*/ 	.byte	0x00, 0xf0, 0x11, 0x00


	//----- nvinfo : EIATTR_KPARAM_INFO
	.align		4
.L_33:
        /*0048*/ 	.byte	0x04, 0x17
        /*004a*/ 	.short	(.L_35 - .L_34)
.L_34:
        /*004c*/ 	.word	0x00000000
        /*0050*/ 	.short	0x0000
        /*0052*/ 	.short	0x0000
        /*0054*/ 	.byte	0x00, 0xf0, 0x11, 0x00


	//----- nvinfo : EIATTR_SPARSE_MMA_MASK
	.align		4
.L_35:
        /*0058*/ 	.byte	0x03, 0x50
        /*005a*/ 	.short	0x0000


	//----- nvinfo : EIATTR_MAXREG_COUNT
	.align		4
        /*005c*/ 	.byte	0x03, 0x1b
        /*005e*/ 	.short	0x00ff


	//----- nvinfo : EIATTR_NUM_BARRIERS
	.align		4
        /*0060*/ 	.byte	0x02, 0x4c
        /*0062*/ 	.byte	0x01
	.zero		1


	//----- nvinfo : EIATTR_MERCURY_ISA_VERSION
	.align		4
        /*0064*/ 	.byte	0x03, 0x5f
        /*0066*/ 	.short	0x0101


	//----- nvinfo : EIATTR_VRC_CTA_INIT_COUNT
	.align		4
        /*0068*/ 	.byte	0x02, 0x4a
	.zero		1
	.zero		1


	//----- nvinfo : EIATTR_EXIT_INSTR_OFFSETS
	.align		4
        /*006c*/ 	.byte	0x04, 0x1c
        /*006e*/ 	.short	(.L_37 - .L_36)


	//   ....[0]....
.L_36:
        /*0070*/ 	.word	0x000000a0


	//   ....[1]....
        /*0074*/ 	.word	0x00000be0


	//----- nvinfo : EIATTR_CRS_STACK_SIZE
	.align		4
.L_37:
        /*0078*/ 	.byte	0x04, 0x1e
        /*007a*/ 	.short	(.L_39 - .L_38)
.L_38:
        /*007c*/ 	.word	0x00000000


	//----- nvinfo : EIATTR_CBANK_PARAM_SIZE
	.align		4
.L_39:
        /*0080*/ 	.byte	0x03, 0x19
        /*0082*/ 	.short	0x0020


	//----- nvinfo : EIATTR_PARAM_CBANK
	.align		4
        /*0084*/ 	.byte	0x04, 0x0a
        /*0086*/ 	.short	(.L_41 - .L_40)
	.align		4
.L_40:
        /*0088*/ 	.word	index@(.nv.constant0._Z18calcCentroids_CUDAiiPfS_Pi)
        /*008c*/ 	.short	0x0380
        /*008e*/ 	.short	0x0020


	//----- nvinfo : EIATTR_SW_WAR
	.align		4
.L_41:
        /*0090*/ 	.byte	0x04, 0x36
        /*0092*/ 	.short	(.L_43 - .L_42)
.L_42:
        /*0094*/ 	.word	0x00000008
.L_43:


//--------------------- .nv.info._Z14calcScore_CUDAiiPfS_PiS_ --------------------------
	.section	.nv.info._Z14calcScore_CUDAiiPfS_PiS_,"",@"SHT_CUDA_INFO"
	.sectionflags	@""
	.align	4


	//----- nvinfo : EIATTR_CUDA_API_VERSION
	.align		4
        /*0000*/ 	.byte	0x04, 0x37
        /*0002*/ 	.short	(.L_45 - .L_44)
.L_44:
        /*0004*/ 	.word	0x00000082


	//----- nvinfo : EIATTR_KPARAM_INFO
	.align		4
.L_45:
        /*0008*/ 	.byte	0x04, 0x17
        /*000a*/ 	.short	(.L_47 - .L_46)
.L_46:
        /*000c*/ 	.word	0x00000000
        /*0010*/ 	.short	0x0005
        /*0012*/ 	.short	0x0020
        /*0014*/ 	.byte	0x00, 0xf5, 0x21, 0x00


	//----- nvinfo : EIATTR_KPARAM_INFO
	.align		4
.L_47:
        /*0018*/ 	.byte	0x04, 0x17
        /*001a*/ 	.short	(.L_49 - .L_48)
.L_48:
        /*001c*/ 	.word	0x00000000
        /*0020*/ 	.short	0x0004
        /*0022*/ 	.short	0x0018
        /*0024*/ 	.byte	0x00, 0xf5, 0x21, 0x00


	//----- nvinfo : EIATTR_KPARAM_INFO
	.align		4
.L_49:
        /*0028*/ 	.byte	0x04, 0x17
        /*002a*/ 	.short	(.L_51 - .L_50)
.L_50:
        /*002c*/ 	.word	0x00000000
        /*0030*/ 	.short	0x0003
        /*0032*/ 	.short	0x0010
        /*0034*/ 	.byte	0x00, 0xf5, 0x21, 0x00


	//----- nvinfo : EIATTR_KPARAM_INFO
	.align		4
.L_51:
        /*0038*/ 	.byte	0x04, 0x17
        /*003a*/ 	.short	(.L_53 - .L_52)
.L_52:
        /*003c*/ 	.word	0x00000000
        /*0040*/ 	.short	0x0002
        /*0042*/ 	.short	0x0008
        /*0044*/ 	.byte	0x00, 0xf5, 0x21, 0x00


	//----- nvinfo : EIATTR_KPARAM_INFO
	.align		4
.L_53:
        /*0048*/ 	.byte	0x04, 0x17
        /*004a*/ 	.short	(.L_55 - .L_54)
.L_54:
        /*004c*/ 	.word	0x00000000
        /*0050*/ 	.short	0x0001
        /*0052*/ 	.short	0x0004
        /*0054*/ 	.byte	0x00, 0xf0, 0x11, 0x00


	//----- nvinfo : EIATTR_KPARAM_INFO
	.align		4
.L_55:
        /*0058*/ 	.byte	0x04, 0x17
        /*005a*/ 	.short	(.L_57 - .L_56)
.L_56:
        /*005c*/ 	.word	0x00000000
        /*0060*/ 	.short	0x0000
        /*0062*/ 	.short	0x0000
        /*0064*/ 	.byte	0x00, 0xf0, 0x11, 0x00


	//----- nvinfo : EIATTR_SPARSE_MMA_MASK
	.align		4
.L_57:
        /*0068*/ 	.byte	0x03, 0x50
        /*006a*/ 	.short	0x0000


	//----- nvinfo : EIATTR_MAXREG_COUNT
	.align		4
        /*006c*/ 	.byte	0x03, 0x1b
        /*006e*/ 	.short	0x00ff


	//----- nvinfo : EIATTR_NUM_BARRIERS
	.align		4
        /*0070*/ 	.byte	0x02, 0x4c
        /*0072*/ 	.byte	0x01
	.zero		1


	//----- nvinfo : EIATTR_MERCURY_ISA_VERSION
	.align		4
        /*0074*/ 	.byte	0x03, 0x5f
        /*0076*/ 	.short	0x0101


	//----- nvinfo : EIATTR_VRC_CTA_INIT_COUNT
	.align		4
        /*0078*/ 	.byte	0x02, 0x4a
	.zero		1
	.zero		1


	//----- nvinfo : EIATTR_EXIT_INSTR_OFFSETS
	.align		4
        /*007c*/ 	.byte	0x04, 0x1c
        /*007e*/ 	.short	(.L_59 - .L_58)


	//   ....[0]....
.L_58:
        /*0080*/ 	.word	0x00001130


	//   ....[1]....
        /*0084*/ 	.word	0x00001230


	//   ....[2]....
        /*0088*/ 	.word	0x000012b0


	//----- nvinfo : EIATTR_CRS_STACK_SIZE
	.align		4
.L_59:
        /*008c*/ 	.byte	0x04, 0x1e
        /*008e*/ 	.short	(.L_61 - .L_60)
.L_60:
        /*0090*/ 	.word	0x00000000


	//----- nvinfo : EIATTR_CBANK_PARAM_SIZE
	.align		4
.L_61:
        /*0094*/ 	.byte	0x03, 0x19
        /*0096*/ 	.short	0x0028


	//----- nvinfo : EIATTR_PARAM_CBANK
	.align		4
        /*0098*/ 	.byte	0x04, 0x0a
        /*009a*/ 	.short	(.L_63 - .L_62)
	.align		4
.L_62:
        /*009c*/ 	.word	index@(.nv.constant0._Z14calcScore_CUDAiiPfS_PiS_)
        /*00a0*/ 	.short	0x0380
        /*00a2*/ 	.short	0x0028


	//----- nvinfo : EIATTR_SW_WAR
	.align		4
.L_63:
        /*00a4*/ 	.byte	0x04, 0x36
        /*00a6*/ 	.short	(.L_65 - .L_64)
.L_64:
        /*00a8*/ 	.word	0x00000008
.L_65:


//--------------------- .nv.info._Z23assignToClusters_KMCUDAiiiPfS_Pi --------------------------
	.section	.nv.info._Z23assignToClusters_KMCUDAiiiPfS_Pi,"",@"SHT_CUDA_INFO"
	.sectionflags	@""
	.align	4


	//----- nvinfo : EIATTR_CUDA_API_VERSION
	.align		4
        /*0000*/ 	.byte	0x04, 0x37
        /*0002*/ 	.short	(.L_67 - .L_66)
.L_66:
        /*0004*/ 	.word	0x00000082


	//----- nvinfo : EIATTR_KPARAM_INFO
	.align		4
.L_67:
        /*0008*/ 	.byte	0x04, 0x17
        /*000a*/ 	.short	(.L_69 - .L_68)
.L_68:
        /*000c*/ 	.word	0x00000000
        /*0010*/ 	.short	0x0005
        /*0012*/ 	.short	0x0020
        /*0014*/ 	.byte	0x00, 0xf5, 0x21, 0x00


	//----- nvinfo : EIATTR_KPARAM_INFO
	.align		4
.L_69:
        /*0018*/ 	.byte	0x04, 0x17
        /*001a*/ 	.short	(.L_71 - .L_70)
.L_70:
        /*001c*/ 	.word	0x00000000
        /*0020*/ 	.short	0x0004
        /*0022*/ 	.short	0x0018
        /*0024*/ 	.byte	0x00, 0xf5, 0x21, 0x00


	//----- nvinfo : EIATTR_KPARAM_INFO
	.align		4
.L_71:
        /*0028*/ 	.byte	0x04, 0x17
        /*002a*/ 	.short	(.L_73 - .L_72)
.L_72:
        /*002c*/ 	.word	0x00000000
        /*0030*/ 	.short	0x0003
        /*0032*/ 	.short	0x0010
        /*0034*/ 	.byte	0x00, 0xf5, 0x21, 0x00


	//----- nvinfo : EIATTR_KPARAM_INFO
	.align		4
.L_73:
        /*0038*/ 	.byte	0x04, 0x17
        /*003a*/ 	.short	(.L_75 - .L_74)
.L_74:
        /*003c*/ 	.word	0x00000000
        /*0040*/ 	.short	0x0002
        /*0042*/ 	.short	0x0008
        /*0044*/ 	.byte	0x00, 0xf0, 0x11, 0x00


	//----- nvinfo : EIATTR_KPARAM_INFO
	.align		4
.L_75:
        /*0048*/ 	.byte	0x04, 0x17
        /*004a*/ 	.short	(.L_77 - .L_76)
.L_76:
        /*004c*/ 	.word	0x00000000
        /*0050*/ 	.short	0x0001
        /*0052*/ 	.short	0x0004
        /*0054*/ 	.byte	0x00, 0xf0, 0x11, 0x00


	//----- nvinfo : EIATTR_KPARAM_INFO
	.align		4
.L_77:
        /*0058*/ 	.byte	0x04, 0x17
        /*005a*/ 	.short	(.L_79 - .L_78)
.L_78:
        /*005c*/ 	.word	0x00000000
        /*0060*/ 	.short	0x0000
        /*0062*/ 	.short	0x0000
        /*0064*/ 	.byte	0x00, 0xf0, 0x11, 0x00


	//----- nvinfo : EIATTR_SPARSE_MMA_MASK
	.align		4
.L_79:
        /*0068*/ 	.byte	0x03, 0x50
        /*006a*/ 	.short	0x0000


	//----- nvinfo : EIATTR_MAXREG_COUNT
	.align		4
        /*006c*/ 	.byte	0x03, 0x1b
        /*006e*/ 	.short	0x00ff


	//----- nvinfo : EIATTR_NUM_BARRIERS
	.align		4
        /*0070*/ 	.byte	0x02, 0x4c
        /*0072*/ 	.byte	0x01
	.zero		1


	//----- nvinfo : EIATTR_MERCURY_ISA_VERSION
	.align		4
        /*0074*/ 	.byte	0x03, 0x5f
        /*0076*/ 	.short	0x0101


	//----- nvinfo : EIATTR_VRC_CTA_INIT_COUNT
	.align		4
        /*0078*/ 	.byte	0x02, 0x4a
	.zero		1
	.zero		1


	//----- nvinfo : EIATTR_EXIT_INSTR_OFFSETS
	.align		4
        /*007c*/ 	.byte	0x04, 0x1c
        /*007e*/ 	.short	(.L_81 - .L_80)


	//   ....[0]....
.L_80:
        /*0080*/ 	.word	0x00000070


	//   ....[1]....
        /*0084*/ 	.word	0x00000f20


	//----- nvinfo : EIATTR_CRS_STACK_SIZE
	.align		4
.L_81:
        /*0088*/ 	.byte	0x04, 0x1e
        /*008a*/ 	.short	(.L_83 - .L_82)
.L_82:
        /*008c*/ 	.word	0x00000000


	//----- nvinfo : EIATTR_CBANK_PARAM_SIZE
	.align		4
.L_83:
        /*0090*/ 	.byte	0x03, 0x19
        /*0092*/ 	.short	0x0028


	//----- nvinfo : EIATTR_PARAM_CBANK
	.align		4
        /*0094*/ 	.byte	0x04, 0x0a
        /*0096*/ 	.short	(.L_85 - .L_84)
	.align		4
.L_84:
        /*0098*/ 	.word	index@(.nv.constant0._Z23assignToClusters_KMCUDAiiiPfS_Pi)
        /*009c*/ 	.short	0x0380
        /*009e*/ 	.short	0x0028


	//----- nvinfo : EIATTR_SW_WAR
	.align		4
.L_85:
        /*00a0*/ 	.byte	0x04, 0x36
        /*00a2*/ 	.short	(.L_87 - .L_86)
.L_86:
        /*00a4*/ 	.word	0x00000008
.L_87:


//--------------------- .nv.callgraph             --------------------------
	.section	.nv.callgraph,"",@"SHT_CUDA_CALLGRAPH"
	.align	4
	.sectionentsize	8
	.align		4
        /*0000*/ 	.word	0x00000000
	.align		4
        /*0004*/ 	.word	0xffffffff
	.align		4
        /*0008*/ 	.word	0x00000000
	.align		4
        /*000c*/ 	.word	0xfffffffe
	.align		4
        /*0010*/ 	.word	0x00000000
	.align		4
        /*0014*/ 	.word	0xfffffffd
	.align		4
        /*0018*/ 	.word	0x00000000
	.align		4
        /*001c*/ 	.word	0xfffffffc


//--------------------- .text._Z18calcCentroids_CUDAiiPfS_Pi --------------------------
	.section	.text._Z18calcCentroids_CUDAiiPfS_Pi,"ax",@progbits
	.align	128
.text._Z18calcCentroids_CUDAiiPfS_Pi:
        .type           _Z18calcCentroids_CUDAiiPfS_Pi,@function
        .size           _Z18calcCentroids_CUDAiiPfS_Pi,(.L_x_59 - _Z18calcCentroids_CUDAiiPfS_Pi)
        .other          _Z18calcCentroids_CUDAiiPfS_Pi,@"STO_CUDA_ENTRY STV_DEFAULT"
_Z18calcCentroids_CUDAiiPfS_Pi:
[----:B------:R-:W-:Y:S01]  /*0000*/  LDC R1, c[0x0][0x37c] ;  /* 0x0000df00ff017b82 */ /* 0x000fe20000000800 */
[----:B------:R-:W0:Y:S07]  /*0010*/  S2R R6, SR_TID.X ;  /* 0x0000000000067919 */ /* 0x000e2e0000002100 */
[----:B------:R-:W1:Y:S01]  /*0020*/  S2UR UR5, SR_CgaCtaId ;  /* 0x00000000000579c3 */ /* 0x000e620000008800 */
[----:B------:R-:W2:Y:S01]  /*0030*/  LDCU UR6, c[0x0][0x384] ;  /* 0x00007080ff0677ac */ /* 0x000ea20008000800 */
[----:B------:R-:W-:Y:S01]  /*0040*/  UMOV UR4, 0x400 ;  /* 0x0000040000047882 */ /* 0x000fe20000000000 */
[----:B------:R-:W3:Y:S01]  /*0050*/  LDCU UR7, c[0x0][0x360] ;  /* 0x00006c00ff0777ac */ /* 0x000ee20008000800 */
[----:B--2---:R-:W-:Y:S01]  /*0060*/  ISETP.NE.AND P0, PT, RZ, UR6, PT ;  /* 0x00000006ff007c0c */ /* 0x004fe2000bf05270 */
[----:B-1----:R-:W-:-:S06]  /*0070*/  ULEA UR4, UR5, UR4, 0x18 ;  /* 0x0000000405047291 */ /* 0x002fcc000f8ec0ff */
[----:B0-----:R-:W-:-:S05]  /*0080*/  LEA R5, R6, UR4, 0x2 ;  /* 0x0000000406057c11 */ /* 0x001fca000f8e10ff */
[----:B------:R0:W-:Y:S01]  /*0090*/  STS [R5], RZ ;  /* 0x000000ff05007388 */ /* 0x0001e20000000800 */
[----:B---3--:R-:W-:Y:S05]  /*00a0*/  @!P0 EXIT ;  /* 0x000000000000894d */ /* 0x008fea0003800000 */
[----:B------:R-:W1:Y:S01]  /*00b0*/  S2UR UR8, SR_CTAID.X ;  /* 0x00000000000879c3 */ /* 0x000e620000002500 */
[----:B------:R-:W-:Y:S01]  /*00c0*/  ULEA UR4, UR7, UR4, 0x2 ;  /* 0x0000000407047291 */ /* 0x000fe2000f8e10ff */
[----:B------:R-:W-:Y:S01]  /*00d0*/  IMAD.MOV.U32 R3, RZ, RZ, RZ ;  /* 0x000000ffff037224 */ /* 0x000fe200078e00ff */
[----:B------:R-:W2:Y:S01]  /*00e0*/  LDCU.64 UR10, c[0x0][0x358] ;  /* 0x00006b00ff0a77ac */ /* 0x000ea20008000a00 */
[----:B------:R-:W-:-:S03]  /*00f0*/  IMAD.MOV.U32 R4, RZ, RZ, RZ ;  /* 0x000000ffff047224 */ /* 0x000fc600078e00ff */
[----:B------:R-:W-:-:S07]  /*0100*/  LEA R2, R6, UR4, 0x2 ;  /* 0x0000000406027c11 */ /* 0x000fce000f8e10ff */
.L_x_17:
[----:B---3--:R-:W3:Y:S01]  /*0110*/  LDCU UR5, c[0x0][0x380] ;  /* 0x00007000ff0577ac */ /* 0x008ee20008000800 */
[----:B----4-:R4:W-:Y:S01]  /*0120*/  STS [R2], RZ ;  /* 0x000000ff02007388 */ /* 0x0109e20000000800 */
[----:B------:R-:W-:Y:S01]  /*0130*/  BSSY.RECONVERGENT B0, `(.L_x_0) ;  /* 0x0000031000007945 */ /* 0x000fe20003800200 */
[----:B0-----:R-:W0:Y:S01]  /*0140*/  LDCU UR9, c[0x0][0x380] ;  /* 0x00007000ff0977ac */ /* 0x001e220008000800 */
[----:B------:R-:W0:Y:S01]  /*0150*/  LDCU UR6, c[0x0][0x380] ;  /* 0x00007000ff0677ac */ /* 0x000e220008000800 */
[----:B---3--:R-:W-:-:S13]  /*0160*/  ISETP.GE.U32.AND P0, PT, R6, UR5, PT ;  /* 0x0000000506007c0c */ /* 0x008fda000bf06070 */
[----:B012-4-:R-:W-:Y:S05]  /*0170*/  @P0 BRA `(.L_x_1) ;  /* 0x0000000000b00947 */ /* 0x017fea0003800000 */
[----:B------:R-:W-:-:S13]  /*0180*/  ISETP.NE.AND P0, PT, R4, RZ, PT ;  /* 0x000000ff0400720c */ /* 0x000fda0003f05270 */
[----:B------:R-:W-:Y:S05]  /*0190*/  @!P0 BRA `(.L_x_2) ;  /* 0x0000000000548947 */ /* 0x000fea0003800000 */
[----:B------:R-:W0:Y:S01]  /*01a0*/  LDC.64 R10, c[0x0][0x398] ;  /* 0x0000e600ff0a7b82 */ /* 0x000e220000000a00 */
[----:B------:R-:W-:Y:S01]  /*01b0*/  BSSY.RECONVERGENT B1, `(.L_x_3) ;  /* 0x0000012000017945 */ /* 0x000fe20003800200 */
[----:B------:R-:W-:Y:S02]  /*01c0*/  IMAD.MOV.U32 R7, RZ, RZ, RZ ;  /* 0x000000ffff077224 */ /* 0x000fe400078e00ff */
[----:B------:R-:W-:-:S04]  /*01d0*/  IMAD.MOV.U32 R15, RZ, RZ, R6 ;  /* 0x000000ffff0f7224 */ /* 0x000fc800078e0006 */
[----:B------:R-:W3:Y:S03]  /*01e0*/  LDC.64 R12, c[0x0][0x388] ;  /* 0x0000e200ff0c7b82 */ /* 0x000ee60000000a00 */
.L_x_6:
[----:B0-----:R-:W-:-:S06]  /*01f0*/  IMAD.WIDE.U32 R8, R15, 0x4, R10 ;  /* 0x000000040f087825 */ /* 0x001fcc00078e000a */
[----:B--2---:R-:W1:Y:S01]  /*0200*/  LDG.E R8, desc[UR10][R8.64] ;  /* 0x0000000a08087981 */ /* 0x004e62000c1e1900 */
[----:B------:R-:W-:Y:S01]  /*0210*/  BSSY.RECONVERGENT B2, `(.L_x_4) ;  /* 0x0000008000027945 */ /* 0x000fe20003800200 */
[----:B-1----:R-:W-:-:S13]  /*0220*/  ISETP.NE.AND P0, PT, R8, UR8, PT ;  /* 0x0000000808007c0c */ /* 0x002fda000bf05270 */
[----:B------:R-:W-:Y:S05]  /*0230*/  @P0 BRA `(.L_x_5) ;  /* 0x0000000000140947 */ /* 0x000fea0003800000 */
[----:B------:R-:W-:-:S04]  /*0240*/  IMAD R9, R4, UR6, R15 ;  /* 0x0000000604097c24 */ /* 0x000fc8000f8e020f */
[----:B---3--:R-:W-:-:S06]  /*0250*/  IMAD.WIDE.U32 R8, R9, 0x4, R12 ;  /* 0x0000000409087825 */ /* 0x008fcc00078e000c */
[----:B------:R-:W2:Y:S02]  /*0260*/  LDG.E R8, desc[UR10][R8.64] ;  /* 0x0000000a08087981 */ /* 0x000ea4000c1e1900 */
[----:B--2---:R-:W-:-:S05]  /*0270*/  FADD R7, R7, R8 ;  /* 0x0000000807077221 */ /* 0x004fca0000000000 */
[----:B------:R0:W-:Y:S02]  /*0280*/  STS [R2], R7 ;  /* 0x0000000702007388 */ /* 0x0001e40000000800 */
.L_x_5:
[----:B------:R-:W-:Y:S05]  /*0290*/  BSYNC.RECONVERGENT B2 ;  /* 0x0000000000027941 */ /* 0x000fea0003800200 */
.L_x_4:
[----:B------:R-:W-:-:S05]  /*02a0*/  VIADD R15, R15, UR7 ;  /* 0x000000070f0f7c36 */ /* 0x000fca0008000000 */
[----:B------:R-:W-:-:S13]  /*02b0*/  ISETP.GE.U32.AND P0, PT, R15, UR6, PT ;  /* 0x000000060f007c0c */ /* 0x000fda000bf06070 */
[----:B------:R-:W-:Y:S05]  /*02c0*/  @!P0 BRA `(.L_x_6) ;  /* 0xfffffffc00c88947 */ /* 0x000fea000383ffff */
[----:B------:R-:W-:Y:S05]  /*02d0*/  BSYNC.RECONVERGENT B1 ;  /* 0x0000000000017941 */ /* 0x000fea0003800200 */
.L_x_3:
[----:B------:R-:W-:Y:S05]  /*02e0*/  BRA `(.L_x_1) ;  /* 0x0000000000547947 */ /* 0x000fea0003800000 */
.L_x_2:
[----:B------:R-:W0:Y:S01]  /*02f0*/  LDC.64 R8, c[0x0][0x398] ;  /* 0x0000e600ff087b82 */ /* 0x000e220000000a00 */
[----:B------:R-:W-:Y:S02]  /*0300*/  IMAD.MOV.U32 R7, RZ, RZ, RZ ;  /* 0x000000ffff077224 */ /* 0x000fe400078e00ff */
[----:B------:R-:W-:-:S05]  /*0310*/  IMAD.MOV.U32 R15, RZ, RZ, R6 ;  /* 0x000000ffff0f7224 */ /* 0x000fca00078e0006 */
[----:B------:R-:W3:Y:S02]  /*0320*/  LDC.64 R10, c[0x0][0x388] ;  /* 0x0000e200ff0a7b82 */ /* 0x000ee40000000a00 */
.L_x_9:
        /* <DEDUP_REMOVED lines=9> */
[----:B------:R-:W-:Y:S04]  /*03c0*/  STS [R2], R7 ;  /* 0x0000000702007388 */ /* 0x000fe80000000800 */
[----:B------:R-:W0:Y:S02]  /*03d0*/  LDS R0, [R5] ;  /* 0x0000000005007984 */ /* 0x000e240000000800 */
[----:B0-----:R-:W-:-:S05]  /*03e0*/  VIADD R0, R0, 0x1 ;  /* 0x0000000100007836 */ /* 0x001fca0000000000 */
[----:B------:R0:W-:Y:S02]  /*03f0*/  STS [R5], R0 ;  /* 0x0000000005007388 */ /* 0x0001e40000000800 */
.L_x_8:
[----:B------:R-:W-:Y:S05]  /*0400*/  BSYNC.RECONVERGENT B1 ;  /* 0x0000000000017941 */ /* 0x000fea0003800200 */
.L_x_7:
[----:B------:R-:W-:-:S05]  /*0410*/  VIADD R15, R15, UR7 ;  /* 0x000000070f0f7c36 */ /* 0x000fca0008000000 */
[----:B------:R-:W-:-:S13]  /*0420*/  ISETP.GE.U32.AND P0, PT, R15, UR9, PT ;  /* 0x000000090f007c0c */ /* 0x000fda000bf06070 */
[----:B------:R-:W-:Y:S05]  /*0430*/  @!P0 BRA `(.L_x_9) ;  /* 0xfffffffc00bc8947 */ /* 0x000fea000383ffff */
.L_x_1:
[----:B-12---:R-:W-:Y:S05]  /*0440*/  BSYNC.RECONVERGENT B0 ;  /* 0x0000000000007941 */ /* 0x006fea0003800200 */
.L_x_0:
[----:B------:R-:W-:Y:S01]  /*0450*/  BAR.SYNC.DEFER_BLOCKING 0x0 ;  /* 0x0000000000007b1d */ /* 0x000fe20000010000 */
[----:B------:R-:W-:-:S05]  /*0460*/  ISETP.NE.AND P0, PT, R4, RZ, PT ;  /* 0x000000ff0400720c */ /* 0x000fca0003f05270 */
[----:B------:R-:W-:Y:S08]  /*0470*/  BSSY.RECONVERGENT B0, `(.L_x_10) ;  /* 0x000005a000007945 */ /* 0x000ff00003800200 */
[----:B------:R-:W-:Y:S05]  /*0480*/  @P0 BRA `(.L_x_11) ;  /* 0x0000000000f00947 */ /* 0x000fea0003800000 */
[C---:B------:R-:W-:Y:S02]  /*0490*/  ISETP.GT.U32.AND P0, PT, R6.reuse, 0x7f, PT ;  /* 0x0000007f0600780c */ /* 0x040fe40003f04070 */
[----:B------:R-:W-:-:S11]  /*04a0*/  ISETP.GT.U32.AND P1, PT, R6, 0x3f, PT ;  /* 0x0000003f0600780c */ /* 0x000fd60003f24070 */
[----:B0-----:R-:W-:Y:S04]  /*04b0*/  @!P0 LDS R0, [R2+0x200] ;  /* 0x0002000002008984 */ /* 0x001fe80000000800 */
[----:B------:R-:W0:Y:S02]  /*04c0*/  @!P0 LDS R7, [R2] ;  /* 0x0000000002078984 */ /* 0x000e240000000800 */
[----:B0-----:R-:W-:-:S05]  /*04d0*/  @!P0 FADD R7, R0, R7 ;  /* 0x0000000700078221 */ /* 0x001fca0000000000 */
[----:B------:R-:W-:Y:S04]  /*04e0*/  @!P0 STS [R2], R7 ;  /* 0x0000000702008388 */ /* 0x000fe80000000800 */
[----:B------:R-:W-:Y:S04]  /*04f0*/  @!P0 LDS R0, [R5+0x200] ;  /* 0x0002000005008984 */ /* 0x000fe80000000800 */
[----:B------:R-:W0:Y:S02]  /*0500*/  @!P0 LDS R9, [R5] ;  /* 0x0000000005098984 */ /* 0x000e240000000800 */
[----:B0-----:R-:W-:-:S05]  /*0510*/  @!P0 IMAD.IADD R0, R0, 0x1, R9 ;  /* 0x0000000100008824 */ /* 0x001fca00078e0209 */
[----:B------:R-:W-:Y:S01]  /*0520*/  @!P0 STS [R5], R0 ;  /* 0x0000000005008388 */ /* 0x000fe20000000800 */
[----:B------:R-:W-:Y:S01]  /*0530*/  BAR.SYNC.DEFER_BLOCKING 0x0 ;  /* 0x0000000000007b1d */ /* 0x000fe20000010000 */
[----:B------:R-:W-:-:S05]  /*0540*/  ISETP.GT.U32.AND P0, PT, R6, 0x1f, PT ;  /* 0x0000001f0600780c */ /* 0x000fca0003f04070 */
[----:B------:R-:W-:Y:S04]  /*0550*/  @!P1 LDS R8, [R2+0x100] ;  /* 0x0001000002089984 */ /* 0x000fe80000000800 */
[----:B------:R-:W0:Y:S02]  /*0560*/  @!P1 LDS R9, [R2] ;  /* 0x0000000002099984 */ /* 0x000e240000000800 */
[----:B0-----:R-:W-:-:S05]  /*0570*/  @!P1 FADD R9, R8, R9 ;  /* 0x0000000908099221 */ /* 0x001fca0000000000 */
[----:B------:R-:W-:Y:S04]  /*0580*/  @!P1 STS [R2], R9 ;  /* 0x0000000902009388 */ /* 0x000fe80000000800 */
[----:B------:R-:W-:Y:S04]  /*0590*/  @!P1 LDS R7, [R5+0x100] ;  /* 0x0001000005079984 */ /* 0x000fe80000000800 */
[----:B------:R-:W0:Y:S02]  /*05a0*/  @!P1 LDS R8, [R5] ;  /* 0x0000000005089984 */ /* 0x000e240000000800 */
[----:B0-----:R-:W-:-:S05]  /*05b0*/  @!P1 IADD3 R8, PT, PT, R7, R8, RZ ;  /* 0x0000000807089210 */ /* 0x001fca0007ffe0ff */
[----:B------:R0:W-:Y:S01]  /*05c0*/  @!P1 STS [R5], R8 ;  /* 0x0000000805009388 */ /* 0x0001e20000000800 */
[----:B------:R-:W-:Y:S06]  /*05d0*/  BAR.SYNC.DEFER_BLOCKING 0x0 ;  /* 0x0000000000007b1d */ /* 0x000fec0000010000 */
[----:B------:R-:W-:Y:S05]  /*05e0*/  @P0 BRA `(.L_x_12) ;  /* 0x0000000400080947 */ /* 0x000fea0003800000 */
[----:B------:R-:W-:Y:S01]  /*05f0*/  LDS R0, [R2+0x80] ;  /* 0x0000800002007984 */ /* 0x000fe20000000800 */
[----:B------:R-:W-:-:S03]  /*0600*/  ISETP.NE.AND P0, PT, R6, RZ, PT ;  /* 0x000000ff0600720c */ /* 0x000fc60003f05270 */
[----:B------:R-:W1:Y:S04]  /*0610*/  LDS R7, [R2] ;  /* 0x0000000002077984 */ /* 0x000e680000000800 */
[----:B0-----:R-:W0:Y:S04]  /*0620*/  LDS R8, [R2+0x40] ;  /* 0x0000400002087984 */ /* 0x001e280000000800 */
[----:B---3--:R-:W2:Y:S04]  /*0630*/  LDS R10, [R2+0x20] ;  /* 0x00002000020a7984 */ /* 0x008ea80000000800 */
[----:B------:R-:W3:Y:S04]  /*0640*/  LDS R12, [R2+0x10] ;  /* 0x00001000020c7984 */ /* 0x000ee80000000800 */
[----:B------:R-:W4:Y:S04]  /*0650*/  LDS R14, [R2+0x8] ;  /* 0x00000800020e7984 */ /* 0x000f280000000800 */
[----:B------:R-:W5:Y:S01]  /*0660*/  LDS R16, [R2+0x4] ;  /* 0x0000040002107984 */ /* 0x000f620000000800 */
[----:B-1----:R-:W-:-:S04]  /*0670*/  FADD R7, R0, R7 ;  /* 0x0000000700077221 */ /* 0x002fc80000000000 */
[----:B0-----:R-:W-:Y:S01]  /*0680*/  FADD R11, R7, R8 ;  /* 0x00000008070b7221 */ /* 0x001fe20000000000 */
[----:B------:R-:W-:Y:S03]  /*0690*/  STS [R2], R7 ;  /* 0x0000000702007388 */ /* 0x000fe60000000800 */
[----:B--2---:R-:W-:Y:S01]  /*06a0*/  FADD R13, R11, R10 ;  /* 0x0000000a0b0d7221 */ /* 0x004fe20000000000 */
[----:B------:R-:W-:Y:S03]  /*06b0*/  LDS R0, [R5+0x80] ;  /* 0x0000800005007984 */ /* 0x000fe60000000800 */
[----:B---3--:R-:W-:Y:S01]  /*06c0*/  FADD R17, R13, R12 ;  /* 0x0000000c0d117221 */ /* 0x008fe20000000000 */
[----:B------:R-:W-:Y:S03]  /*06d0*/  LDS R9, [R5] ;  /* 0x0000000005097984 */ /* 0x000fe60000000800 */
[----:B----4-:R-:W-:Y:S01]  /*06e0*/  FADD R19, R17, R14 ;  /* 0x0000000e11137221 */ /* 0x010fe20000000000 */
[----:B------:R-:W-:Y:S03]  /*06f0*/  STS [R2], R11 ;  /* 0x0000000b02007388 */ /* 0x000fe60000000800 */
[----:B-----5:R-:W-:Y:S01]  /*0700*/  FADD R21, R19, R16 ;  /* 0x0000001013157221 */ /* 0x020fe20000000000 */
[----:B------:R-:W0:Y:S04]  /*0710*/  LDS R8, [R5+0x40] ;  /* 0x0000400005087984 */ /* 0x000e280000000800 */
[----:B------:R-:W-:Y:S04]  /*0720*/  STS [R2], R13 ;  /* 0x0000000d02007388 */ /* 0x000fe80000000800 */
[----:B------:R-:W-:Y:S04]  /*0730*/  LDS R15, [R5+0x20] ;  /* 0x00002000050f7984 */ /* 0x000fe80000000800 */
[----:B------:R-:W-:Y:S04]  /*0740*/  STS [R2], R17 ;  /* 0x0000001102007388 */ /* 0x000fe80000000800 */
[----:B------:R-:W1:Y:S04]  /*0750*/  LDS R10, [R5+0x10] ;  /* 0x00001000050a7984 */ /* 0x000e680000000800 */
[----:B------:R-:W-:Y:S04]  /*0760*/  STS [R2], R19 ;  /* 0x0000001302007388 */ /* 0x000fe80000000800 */
[----:B------:R-:W-:Y:S04]  /*0770*/  LDS R7, [R5+0x8] ;  /* 0x0000080005077984 */ /* 0x000fe80000000800 */
[----:B------:R-:W-:Y:S04]  /*0780*/  STS [R2], R21 ;  /* 0x0000001502007388 */ /* 0x000fe80000000800 */
[----:B------:R-:W2:Y:S01]  /*0790*/  LDS R12, [R5+0x4] ;  /* 0x00000400050c7984 */ /* 0x000ea20000000800 */
[----:B0-----:R-:W-:-:S04]  /*07a0*/  IADD3 R0, PT, PT, R8, R9, R0 ;  /* 0x0000000908007210 */ /* 0x001fc80007ffe000 */
[----:B-1----:R-:W-:-:S04]  /*07b0*/  IADD3 R0, PT, PT, R10, R0, R15 ;  /* 0x000000000a007210 */ /* 0x002fc80007ffe00f */
[----:B--2---:R-:W-:-:S05]  /*07c0*/  IADD3 R0, PT, PT, R12, R0, R7 ;  /* 0x000000000c007210 */ /* 0x004fca0007ffe007 */
[----:B------:R1:W-:Y:S01]  /*07d0*/  STS [R5], R0 ;  /* 0x0000000005007388 */ /* 0x0003e20000000800 */
[----:B------:R-:W-:Y:S05]  /*07e0*/  @P0 BRA `(.L_x_12) ;  /* 0x0000000000880947 */ /* 0x000fea0003800000 */
[----:B------:R-:W0:Y:S01]  /*07f0*/  S2UR UR6, SR_CgaCtaId ;  /* 0x00000000000679c3 */ /* 0x000e220000008800 */
[----:B------:R-:W-:Y:S02]  /*0800*/  UMOV UR5, 0x400 ;  /* 0x0000040000057882 */ /* 0x000fe40000000000 */
[----:B0-----:R-:W-:-:S09]  /*0810*/  ULEA UR5, UR6, UR5, 0x18 ;  /* 0x0000000506057291 */ /* 0x001fd2000f8ec0ff */
[----:B------:R-:W0:Y:S02]  /*0820*/  LDS R3, [UR5] ;  /* 0x00000005ff037984 */ /* 0x000e240008000800 */
[----:B0-----:R-:W-:Y:S01]  /*0830*/  I2FP.F32.S32 R3, R3 ;  /* 0x0000000300037245 */ /* 0x001fe20000201400 */
[----:B------:R-:W-:Y:S06]  /*0840*/  BRA `(.L_x_12) ;  /* 0x0000000000707947 */ /* 0x000fec0003800000 */
.L_x_11:
[C---:B------:R-:W-:Y:S02]  /*0850*/  ISETP.GT.U32.AND P0, PT, R6.reuse, 0x7f, PT ;  /* 0x0000007f0600780c */ /* 0x040fe40003f04070 */
[----:B------:R-:W-:-:S11]  /*0860*/  ISETP.GT.U32.AND P1, PT, R6, 0x3f, PT ;  /* 0x0000003f0600780c */ /* 0x000fd60003f24070 */
[----:B0-----:R-:W-:Y:S04]  /*0870*/  @!P0 LDS R0, [R2+0x200] ;  /* 0x0002000002008984 */ /* 0x001fe80000000800 */
[----:B------:R-:W0:Y:S02]  /*0880*/  @!P0 LDS R7, [R2] ;  /* 0x0000000002078984 */ /* 0x000e240000000800 */
[----:B0-----:R-:W-:-:S05]  /*0890*/  @!P0 FADD R7, R0, R7 ;  /* 0x0000000700078221 */ /* 0x001fca0000000000 */
[----:B------:R-:W-:Y:S01]  /*08a0*/  @!P0 STS [R2], R7 ;  /* 0x0000000702008388 */ /* 0x000fe20000000800 */
[----:B------:R-:W-:Y:S01]  /*08b0*/  BAR.SYNC.DEFER_BLOCKING 0x0 ;  /* 0x0000000000007b1d */ /* 0x000fe20000010000 */
[----:B------:R-:W-:-:S05]  /*08c0*/  ISETP.GT.U32.AND P0, PT, R6, 0x1f, PT ;  /* 0x0000001f0600780c */ /* 0x000fca0003f04070 */
[----:B------:R-:W-:Y:S04]  /*08d0*/  @!P1 LDS R0, [R2+0x100] ;  /* 0x0001000002009984 */ /* 0x000fe80000000800 */
[----:B------:R-:W0:Y:S02]  /*08e0*/  @!P1 LDS R9, [R2] ;  /* 0x0000000002099984 */ /* 0x000e240000000800 */
[----:B0-----:R-:W-:-:S05]  /*08f0*/  @!P1 FADD R9, R0, R9 ;  /* 0x0000000900099221 */ /* 0x001fca0000000000 */
[----:B------:R2:W-:Y:S01]  /*0900*/  @!P1 STS [R2], R9 ;  /* 0x0000000902009388 */ /* 0x0005e20000000800 */
[----:B------:R-:W-:Y:S06]  /*0910*/  BAR.SYNC.DEFER_BLOCKING 0x0 ;  /* 0x0000000000007b1d */ /* 0x000fec0000010000 */
[----:B------:R-:W-:Y:S05]  /*0920*/  @P0 BRA `(.L_x_12) ;  /* 0x0000000000380947 */ /* 0x000fea0003800000 */
[----:B------:R-:W-:Y:S04]  /*0930*/  LDS R0, [R2+0x80] ;  /* 0x0000800002007984 */ /* 0x000fe80000000800 */
[----:B------:R-:W0:Y:S04]  /*0940*/  LDS R7, [R2] ;  /* 0x0000000002077984 */ /* 0x000e280000000800 */
[----:B--2---:R-:W1:Y:S04]  /*0950*/  LDS R9, [R2+0x40] ;  /* 0x0000400002097984 */ /* 0x004e680000000800 */
[----:B---3--:R-:W2:Y:S04]  /*0960*/  LDS R11, [R2+0x20] ;  /* 0x00002000020b7984 */ /* 0x008ea80000000800 */
[----:B------:R-:W3:Y:S04]  /*0970*/  LDS R13, [R2+0x10] ;  /* 0x00001000020d7984 */ /* 0x000ee80000000800 */
[----:B------:R-:W4:Y:S04]  /*0980*/  LDS R15, [R2+0x8] ;  /* 0x00000800020f7984 */ /* 0x000f280000000800 */
[----:B------:R-:W5:Y:S01]  /*0990*/  LDS R17, [R2+0x4] ;  /* 0x0000040002117984 */ /* 0x000f620000000800 */
[----:B0-----:R-:W-:-:S04]  /*09a0*/  FADD R0, R0, R7 ;  /* 0x0000000700007221 */ /* 0x001fc80000000000 */
[----:B-1----:R-:W-:-:S04]  /*09b0*/  FADD R0, R0, R9 ;  /* 0x0000000900007221 */ /* 0x002fc80000000000 */
[----:B--2---:R-:W-:-:S04]  /*09c0*/  FADD R0, R0, R11 ;  /* 0x0000000b00007221 */ /* 0x004fc80000000000 */
[----:B---3--:R-:W-:-:S04]  /*09d0*/  FADD R0, R0, R13 ;  /* 0x0000000d00007221 */ /* 0x008fc80000000000 */
[----:B----4-:R-:W-:-:S04]  /*09e0*/  FADD R0, R0, R15 ;  /* 0x0000000f00007221 */ /* 0x010fc80000000000 */
[----:B-----5:R-:W-:-:S05]  /*09f0*/  FADD R17, R0, R17 ;  /* 0x0000001100117221 */ /* 0x020fca0000000000 */
[----:B------:R4:W-:Y:S02]  /*0a00*/  STS [R2], R17 ;  /* 0x0000001102007388 */ /* 0x0009e40000000800 */
.L_x_12:
[----:B------:R-:W-:Y:S05]  /*0a10*/  BSYNC.RECONVERGENT B0 ;  /* 0x0000000000007941 */ /* 0x000fea0003800200 */
.L_x_10:
[----:B------:R-:W-:Y:S01]  /*0a20*/  FSETP.GT.AND P0, PT, R3, RZ, PT ;  /* 0x000000ff0300720b */ /* 0x000fe20003f04000 */
[----:B------:R-:W-:Y:S03]  /*0a30*/  BSSY.RECONVERGENT B0, `(.L_x_13) ;  /* 0x0000016000007945 */ /* 0x000fe60003800200 */
[----:B------:R-:W-:-:S13]  /*0a40*/  ISETP.NE.OR P0, PT, R6, RZ, !P0 ;  /* 0x000000ff0600720c */ /* 0x000fda0004705670 */
[----:B------:R-:W-:Y:S05]  /*0a50*/  @P0 BRA `(.L_x_14) ;  /* 0x00000000004c0947 */ /* 0x000fea0003800000 */
[----:B-1----:R-:W1:Y:S01]  /*0a60*/  LDS R0, [UR4] ;  /* 0x00000004ff007984 */ /* 0x002e620008000800 */
[----:B0-----:R-:W0:Y:S01]  /*0a70*/  MUFU.RCP R8, R3 ;  /* 0x0000000300087308 */ /* 0x001e220000001000 */
[----:B------:R-:W-:Y:S01]  /*0a80*/  BSSY.RECONVERGENT B1, `(.L_x_15) ;  /* 0x000000b000017945 */ /* 0x000fe20003800200 */
[----:B0-----:R-:W-:-:S04]  /*0a90*/  FFMA R7, -R3, R8, 1 ;  /* 0x3f80000003077423 */ /* 0x001fc80000000108 */
[----:B------:R-:W-:Y:S02]  /*0aa0*/  FFMA R7, R8, R7, R8 ;  /* 0x0000000708077223 */ /* 0x000fe40000000008 */
[----:B-1----:R-:W0:Y:S02]  /*0ab0*/  FCHK P0, R0, R3 ;  /* 0x0000000300007302 */ /* 0x002e240000000000 */
[----:B------:R-:W-:-:S04]  /*0ac0*/  FFMA R8, R0, R7, RZ ;  /* 0x0000000700087223 */ /* 0x000fc800000000ff */
[----:B--2---:R-:W-:-:S04]  /*0ad0*/  FFMA R9, -R3, R8, R0 ;  /* 0x0000000803097223 */ /* 0x004fc80000000100 */
[----:B------:R-:W-:Y:S01]  /*0ae0*/  FFMA R7, R7, R9, R8 ;  /* 0x0000000907077223 */ /* 0x000fe20000000008 */
[----:B0-----:R-:W-:Y:S06]  /*0af0*/  @!P0 BRA `(.L_x_16) ;  /* 0x00000000000c8947 */ /* 0x001fec0003800000 */
[----:B------:R-:W-:-:S07]  /*0b00*/  MOV R8, 0xb20 ;  /* 0x00000b2000087802 */ /* 0x000fce0000000f00 */
[----:B---34-:R-:W-:Y:S05]  /*0b10*/  CALL.REL.NOINC `($__internal_0_$__cuda_sm3x_div_rn_noftz_f32_slowpath) ;  /* 0x0000000000347944 */ /* 0x018fea0003c00000 */
[----:B------:R-:W-:-:S07]  /*0b20*/  IMAD.MOV.U32 R7, RZ, RZ, R0 ;  /* 0x000000ffff077224 */ /* 0x000fce00078e0000 */
.L_x_16:
[----:B------:R-:W-:Y:S05]  /*0b30*/  BSYNC.RECONVERGENT B1 ;  /* 0x0000000000017941 */ /* 0x000fea0003800200 */
.L_x_15:
[----:B---3--:R-:W0:Y:S08]  /*0b40*/  LDC R11, c[0x0][0x384] ;  /* 0x0000e100ff0b7b82 */ /* 0x008e300000000800 */
[----:B------:R-:W1:Y:S01]  /*0b50*/  LDC.64 R8, c[0x0][0x390] ;  /* 0x0000e400ff087b82 */ /* 0x000e620000000a00 */
[----:B0-----:R-:W-:-:S04]  /*0b60*/  IMAD R11, R11, UR8, R4 ;  /* 0x000000080b0b7c24 */ /* 0x001fc8000f8e0204 */
[----:B-1----:R-:W-:-:S05]  /*0b70*/  IMAD.WIDE.U32 R8, R11, 0x4, R8 ;  /* 0x000000040b087825 */ /* 0x002fca00078e0008 */
[----:B------:R0:W-:Y:S02]  /*0b80*/  STG.E desc[UR10][R8.64], R7 ;  /* 0x0000000708007986 */ /* 0x0001e4000c10190a */
.L_x_14:
[----:B------:R-:W-:Y:S05]  /*0b90*/  BSYNC.RECONVERGENT B0 ;  /* 0x0000000000007941 */ /* 0x000fea0003800200 */
.L_x_13:
[----:B------:R-:W5:Y:S01]  /*0ba0*/  LDCU UR5, c[0x0][0x384] ;  /* 0x00007080ff0577ac */ /* 0x000f620008000800 */
[----:B------:R-:W-:-:S05]  /*0bb0*/  VIADD R4, R4, 0x1 ;  /* 0x0000000104047836 */ /* 0x000fca0000000000 */
[----:B-----5:R-:W-:-:S13]  /*0bc0*/  ISETP.NE.AND P0, PT, R4, UR5, PT ;  /* 0x0000000504007c0c */ /* 0x020fda000bf05270 */
[----:B------:R-:W-:Y:S05]  /*0bd0*/  @P0 BRA `(.L_x_17) ;  /* 0xfffffff4004c0947 */ /* 0x000fea000383ffff */
[----:B------:R-:W-:Y:S05]  /*0be0*/  EXIT ;  /* 0x000000000000794d */ /* 0x000fea0003800000 */
        .weak           $__internal_0_$__cuda_sm3x_div_rn_noftz_f32_slowpath
        .type           $__internal_0_$__cuda_sm3x_div_rn_noftz_f32_slowpath,@function
        .size           $__internal_0_$__cuda_sm3x_div_rn_noftz_f32_slowpath,(.L_x_59 - $__internal_0_$__cuda_sm3x_div_rn_noftz_f32_slowpath)
$__internal_0_$__cuda_sm3x_div_rn_noftz_f32_slowpath:
[--C-:B------:R-:W-:Y:S01]  /*0bf0*/  SHF.R.U32.HI R9, RZ, 0x17, R3.reuse ;  /* 0x00000017ff097819 */ /* 0x100fe20000011603 */
[----:B------:R-:W-:Y:S01]  /*0c00*/  BSSY.RECONVERGENT B2, `(.L_x_18) ;  /* 0x0000064000027945 */ /* 0x000fe20003800200 */
[--C-:B------:R-:W-:Y:S01]  /*0c10*/  SHF.R.U32.HI R7, RZ, 0x17, R0.reuse ;  /* 0x00000017ff077819 */ /* 0x100fe20000011600 */
[----:B------:R-:W-:Y:S01]  /*0c20*/  IMAD.MOV.U32 R11, RZ, RZ, R0 ;  /* 0x000000ffff0b7224 */ /* 0x000fe200078e0000 */
[----:B------:R-:W-:Y:S01]  /*0c30*/  LOP3.LUT R9, R9, 0xff, RZ, 0xc0, !PT ;  /* 0x000000ff09097812 */ /* 0x000fe200078ec0ff */
[----:B------:R-:W-:Y:S01]  /*0c40*/  IMAD.MOV.U32 R12, RZ, RZ, R3 ;  /* 0x000000ffff0c7224 */ /* 0x000fe200078e0003 */
[----:B------:R-:W-:-:S03]  /*0c50*/  LOP3.LUT R10, R7, 0xff, RZ, 0xc0, !PT ;  /* 0x000000ff070a7812 */ /* 0x000fc600078ec0ff */
[----:B------:R-:W-:Y:S02]  /*0c60*/  VIADD R14, R9, 0xffffffff ;  /* 0xffffffff090e7836 */ /* 0x000fe40000000000 */
[----:B------:R-:W-:-:S03]  /*0c70*/  VIADD R13, R10, 0xffffffff ;  /* 0xffffffff0a0d7836 */ /* 0x000fc60000000000 */
[----:B------:R-:W-:-:S04]  /*0c80*/  ISETP.GT.U32.AND P0, PT, R14, 0xfd, PT ;  /* 0x000000fd0e00780c */ /* 0x000fc80003f04070 */
[----:B------:R-:W-:-:S13]  /*0c90*/  ISETP.GT.U32.OR P0, PT, R13, 0xfd, P0 ;  /* 0x000000fd0d00780c */ /* 0x000fda0000704470 */
[----:B------:R-:W-:Y:S01]  /*0ca0*/  @!P0 IMAD.MOV.U32 R7, RZ, RZ, RZ ;  /* 0x000000ffff078224 */ /* 0x000fe200078e00ff */
[----:B------:R-:W-:Y:S06]  /*0cb0*/  @!P0 BRA `(.L_x_19) ;  /* 0x00000000005c8947 */ /* 0x000fec0003800000 */
[----:B------:R-:W-:Y:S02]  /*0cc0*/  FSETP.GTU.FTZ.AND P1, PT, |R3|, +INF , PT ;  /* 0x7f8000000300780b */ /* 0x000fe40003f3c200 */
[----:B------:R-:W-:-:S04]  /*0cd0*/  FSETP.GTU.FTZ.AND P0, PT, |R0|, +INF , PT ;  /* 0x7f8000000000780b */ /* 0x000fc80003f1c200 */
[----:B------:R-:W-:-:S13]  /*0ce0*/  PLOP3.LUT P0, PT, P0, P1, PT, 0xf8, 0x8f ;  /* 0x00000000008f781c */ /* 0x000fda0000703f70 */
[----:B------:R-:W-:Y:S05]  /*0cf0*/  @P0 BRA `(.L_x_20) ;  /* 0x00000004004c0947 */ /* 0x000fea0003800000 */
[----:B------:R-:W-:-:S13]  /*0d00*/  LOP3.LUT P0, RZ, R12, 0x7fffffff, R11, 0xc8, !PT ;  /* 0x7fffffff0cff7812 */ /* 0x000fda000780c80b */
[----:B------:R-:W-:Y:S05]  /*0d10*/  @!P0 BRA `(.L_x_21) ;  /* 0x00000004003c8947 */ /* 0x000fea0003800000 */
[C---:B------:R-:W-:Y:S02]  /*0d20*/  FSETP.NEU.FTZ.AND P2, PT, |R0|.reuse, +INF , PT ;  /* 0x7f8000000000780b */ /* 0x040fe40003f5d200 */
[----:B------:R-:W-:Y:S02]  /*0d30*/  FSETP.NEU.FTZ.AND P1, PT, |R3|, +INF , PT ;  /* 0x7f8000000300780b */ /* 0x000fe40003f3d200 */
[----:B------:R-:W-:-:S11]  /*0d40*/  FSETP.NEU.FTZ.AND P0, PT, |R0|, +INF , PT ;  /* 0x7f8000000000780b */ /* 0x000fd60003f1d200 */
[----:B------:R-:W-:Y:S05]  /*0d50*/  @!P1 BRA !P2, `(.L_x_21) ;  /* 0x00000004002c9947 */ /* 0x000fea0005000000 */
[----:B------:R-:W-:-:S04]  /*0d60*/  LOP3.LUT P2, RZ, R11, 0x7fffffff, RZ, 0xc0, !PT ;  /* 0x7fffffff0bff7812 */ /* 0x000fc8000784c0ff */
[----:B------:R-:W-:-:S13]  /*0d70*/  PLOP3.LUT P1, PT, P1, P2, PT, 0x2f, 0xf2 ;  /* 0x0000000000f2781c */ /* 0x000fda0000f24577 */
[----:B------:R-:W-:Y:S05]  /*0d80*/  @P1 BRA `(.L_x_22) ;  /* 0x0000000400181947 */ /* 0x000fea0003800000 */
[----:B------:R-:W-:-:S04]  /*0d90*/  LOP3.LUT P1, RZ, R12, 0x7fffffff, RZ, 0xc0, !PT ;  /* 0x7fffffff0cff7812 */ /* 0x000fc8000782c0ff */
[----:B------:R-:W-:-:S13]  /*0da0*/  PLOP3.LUT P0, PT, P0, P1, PT, 0x2f, 0xf2 ;  /* 0x0000000000f2781c */ /* 0x000fda0000702577 */
[----:B------:R-:W-:Y:S05]  /*0db0*/  @P0 BRA `(.L_x_23) ;  /* 0x0000000400000947 */ /* 0x000fea0003800000 */
[----:B------:R-:W-:Y:S02]  /*0dc0*/  ISETP.GE.AND P0, PT, R13, RZ, PT ;  /* 0x000000ff0d00720c */ /* 0x000fe40003f06270 */
[----:B------:R-:W-:-:S11]  /*0dd0*/  ISETP.GE.AND P1, PT, R14, RZ, PT ;  /* 0x000000ff0e00720c */ /* 0x000fd60003f26270 */
[----:B------:R-:W-:Y:S01]  /*0de0*/  @P0 MOV R7, RZ ;  /* 0x000000ff00070202 */ /* 0x000fe20000000f00 */
[----:B------:R-:W-:Y:S02]  /*0df0*/  @!P0 IMAD.MOV.U32 R7, RZ, RZ, -0x40 ;  /* 0xffffffc0ff078424 */ /* 0x000fe400078e00ff */
[----:B------:R-:W-:Y:S01]  /*0e00*/  @!P0 FFMA R11, R0, 1.84467440737095516160e+19, RZ ;  /* 0x5f800000000b8823 */ /* 0x000fe200000000ff */
[----:B------:R-:W-:Y:S01]  /*0e10*/  @!P1 FFMA R12, R3, 1.84467440737095516160e+19, RZ ;  /* 0x5f800000030c9823 */ /* 0x000fe200000000ff */
[----:B------:R-:W-:-:S07]  /*0e20*/  @!P1 VIADD R7, R7, 0x40 ;  /* 0x0000004007079836 */ /* 0x000fce0000000000 */
.L_x_19:
[----:B------:R-:W-:Y:S01]  /*0e30*/  LEA R13, R9, 0xc0800000, 0x17 ;  /* 0xc0800000090d7811 */ /* 0x000fe200078eb8ff */
[----:B------:R-:W-:Y:S01]  /*0e40*/  VIADD R10, R10, 0xffffff81 ;  /* 0xffffff810a0a7836 */ /* 0x000fe20000000000 */
[----:B------:R-:W-:Y:S03]  /*0e50*/  BSSY.RECONVERGENT B3, `(.L_x_24) ;  /* 0x0000035000037945 */ /* 0x000fe60003800200 */
[----:B------:R-:W-:Y:S02]  /*0e60*/  IMAD.IADD R13, R12, 0x1, -R13 ;  /* 0x000000010c0d7824 */ /* 0x000fe400078e0a0d */
[C---:B------:R-:W-:Y:S01]  /*0e70*/  IMAD R0, R10.reuse, -0x800000, R11 ;  /* 0xff8000000a007824 */ /* 0x040fe200078e020b */
[----:B------:R-:W-:Y:S01]  /*0e80*/  IADD3 R10, PT, PT, R10, 0x7f, -R9 ;  /* 0x0000007f0a0a7810 */ /* 0x000fe20007ffe809 */
[----:B------:R-:W0:Y:S01]  /*0e90*/  MUFU.RCP R12, R13 ;  /* 0x0000000d000c7308 */ /* 0x000e220000001000 */
[----:B------:R-:W-:-:S03]  /*0ea0*/  FADD.FTZ R15, -R13, -RZ ;  /* 0x800000ff0d0f7221 */ /* 0x000fc60000010100 */
[----:B------:R-:W-:Y:S02]  /*0eb0*/  IMAD.IADD R10, R10, 0x1, R7 ;  /* 0x000000010a0a7824 */ /* 0x000fe400078e0207 */
[----:B0-----:R-:W-:-:S04]  /*0ec0*/  FFMA R17, R12, R15, 1 ;  /* 0x3f8000000c117423 */ /* 0x001fc8000000000f */
[----:B------:R-:W-:-:S04]  /*0ed0*/  FFMA R14, R12, R17, R12 ;  /* 0x000000110c0e7223 */ /* 0x000fc8000000000c */
[----:B------:R-:W-:-:S04]  /*0ee0*/  FFMA R11, R0, R14, RZ ;  /* 0x0000000e000b7223 */ /* 0x000fc800000000ff */
[----:B------:R-:W-:-:S04]  /*0ef0*/  FFMA R12, R15, R11, R0 ;  /* 0x0000000b0f0c7223 */ /* 0x000fc80000000000 */
[----:B------:R-:W-:-:S04]  /*0f00*/  FFMA R11, R14, R12, R11 ;  /* 0x0000000c0e0b7223 */ /* 0x000fc8000000000b */
[----:B------:R-:W-:-:S04]  /*0f10*/  FFMA R12, R15, R11, R0 ;  /* 0x0000000b0f0c7223 */ /* 0x000fc80000000000 */
[----:B------:R-:W-:-:S05]  /*0f20*/  FFMA R0, R14, R12, R11 ;  /* 0x0000000c0e007223 */ /* 0x000fca000000000b */
[----:B------:R-:W-:-:S04]  /*0f30*/  SHF.R.U32.HI R9, RZ, 0x17, R0 ;  /* 0x00000017ff097819 */ /* 0x000fc80000011600 */
[----:B------:R-:W-:-:S05]  /*0f40*/  LOP3.LUT R9, R9, 0xff, RZ, 0xc0, !PT ;  /* 0x000000ff09097812 */ /* 0x000fca00078ec0ff */
[----:B------:R-:W-:-:S05]  /*0f50*/  IMAD.IADD R13, R9, 0x1, R10 ;  /* 0x00000001090d7824 */ /* 0x000fca00078e020a */
[----:B------:R-:W-:-:S04]  /*0f60*/  IADD3 R7, PT, PT, R13, -0x1, RZ ;  /* 0xffffffff0d077810 */ /* 0x000fc80007ffe0ff */
[----:B------:R-:W-:-:S13]  /*0f70*/  ISETP.GE.U32.AND P0, PT, R7, 0xfe, PT ;  /* 0x000000fe0700780c */ /* 0x000fda0003f06070 */
[----:B------:R-:W-:Y:S05]  /*0f80*/  @!P0 BRA `(.L_x_25) ;  /* 0x0000000000808947 */ /* 0x000fea0003800000 */
[----:B------:R-:W-:-:S13]  /*0f90*/  ISETP.GT.AND P0, PT, R13, 0xfe, PT ;  /* 0x000000fe0d00780c */ /* 0x000fda0003f04270 */
[----:B------:R-:W-:Y:S05]  /*0fa0*/  @P0 BRA `(.L_x_26) ;  /* 0x00000000006c0947 */ /* 0x000fea0003800000 */
[----:B------:R-:W-:-:S13]  /*0fb0*/  ISETP.GE.AND P0, PT, R13, 0x1, PT ;  /* 0x000000010d00780c */ /* 0x000fda0003f06270 */
[----:B------:R-:W-:Y:S05]  /*0fc0*/  @P0 BRA `(.L_x_27) ;  /* 0x0000000000740947 */ /* 0x000fea0003800000 */
[----:B------:R-:W-:Y:S02]  /*0fd0*/  ISETP.GE.AND P0, PT, R13, -0x18, PT ;  /* 0xffffffe80d00780c */ /* 0x000fe40003f06270 */
[----:B------:R-:W-:-:S11]  /*0fe0*/  LOP3.LUT R0, R0, 0x80000000, RZ, 0xc0, !PT ;  /* 0x8000000000007812 */ /* 0x000fd600078ec0ff */
[----:B------:R-:W-:Y:S05]  /*0ff0*/  @!P0 BRA `(.L_x_27) ;  /* 0x0000000000688947 */ /* 0x000fea0003800000 */
[CCC-:B------:R-:W-:Y:S01]  /*1000*/  FFMA.RZ R7, R14.reuse, R12.reuse, R11.reuse ;  /* 0x0000000c0e077223 */ /* 0x1c0fe2000000c00b */
[CCC-:B------:R-:W-:Y:S01]  /*1010*/  FFMA.RM R10, R14.reuse, R12.reuse, R11.reuse ;  /* 0x0000000c0e0a7223 */ /* 0x1c0fe2000000400b */
[C---:B------:R-:W-:Y:S02]  /*1020*/  ISETP.NE.AND P2, PT, R13.reuse, RZ, PT ;  /* 0x000000ff0d00720c */ /* 0x040fe40003f45270 */
[----:B------:R-:W-:Y:S02]  /*1030*/  ISETP.NE.AND P1, PT, R13, RZ, PT ;  /* 0x000000ff0d00720c */ /* 0x000fe40003f25270 */
[----:B------:R-:W-:Y:S01]  /*1040*/  LOP3.LUT R9, R7, 0x7fffff, RZ, 0xc0, !PT ;  /* 0x007fffff07097812 */ /* 0x000fe200078ec0ff */
[----:B------:R-:W-:Y:S01]  /*1050*/  FFMA.RP R7, R14, R12, R11 ;  /* 0x0000000c0e077223 */ /* 0x000fe2000000800b */
[----:B------:R-:W-:Y:S02]  /*1060*/  VIADD R12, R13, 0x20 ;  /* 0x000000200d0c7836 */ /* 0x000fe40000000000 */
[----:B------:R-:W-:Y:S01]  /*1070*/  LOP3.LUT R9, R9, 0x800000, RZ, 0xfc, !PT ;  /* 0x0080000009097812 */ /* 0x000fe200078efcff */
[----:B------:R-:W-:Y:S01]  /*1080*/  IMAD.MOV R11, RZ, RZ, -R13 ;  /* 0x000000ffff0b7224 */ /* 0x000fe200078e0a0d */
[----:B------:R-:W-:-:S02]  /*1090*/  FSETP.NEU.FTZ.AND P0, PT, R7, R10, PT ;  /* 0x0000000a0700720b */ /* 0x000fc40003f1d000 */
[----:B------:R-:W-:Y:S02]  /*10a0*/  SHF.L.U32 R12, R9, R12, RZ ;  /* 0x0000000c090c7219 */ /* 0x000fe400000006ff */
[----:B------:R-:W-:Y:S02]  /*10b0*/  SEL R10, R11, RZ, P2 ;  /* 0x000000ff0b0a7207 */ /* 0x000fe40001000000 */
[----:B------:R-:W-:Y:S02]  /*10c0*/  ISETP.NE.AND P1, PT, R12, RZ, P1 ;  /* 0x000000ff0c00720c */ /* 0x000fe40000f25270 */
[----:B------:R-:W-:Y:S02]  /*10d0*/  SHF.R.U32.HI R10, RZ, R10, R9 ;  /* 0x0000000aff0a7219 */ /* 0x000fe40000011609 */
[----:B------:R-:W-:Y:S02]  /*10e0*/  PLOP3.LUT P0, PT, P0, P1, PT, 0xf8, 0x8f ;  /* 0x00000000008f781c */ /* 0x000fe40000703f70 */
[----:B------:R-:W-:-:S02]  /*10f0*/  SHF.R.U32.HI R12, RZ, 0x1, R10 ;  /* 0x00000001ff0c7819 */ /* 0x000fc4000001160a */
[----:B------:R-:W-:-:S04]  /*1100*/  SEL R7, RZ, 0x1, !P0 ;  /* 0x00000001ff077807 */ /* 0x000fc80004000000 */
[----:B------:R-:W-:-:S04]  /*1110*/  LOP3.LUT R7, R7, 0x1, R12, 0xf8, !PT ;  /* 0x0000000107077812 */ /* 0x000fc800078ef80c */
[----:B------:R-:W-:-:S05]  /*1120*/  LOP3.LUT R7, R7, R10, RZ, 0xc0, !PT ;  /* 0x0000000a07077212 */ /* 0x000fca00078ec0ff */
[----:B------:R-:W-:-:S05]  /*1130*/  IMAD.IADD R7, R12, 0x1, R7 ;  /* 0x000000010c077824 */ /* 0x000fca00078e0207 */
[----:B------:R-:W-:Y:S01]  /*1140*/  LOP3.LUT R0, R7, R0, RZ, 0xfc, !PT ;  /* 0x0000000007007212 */ /* 0x000fe200078efcff */
[----:B------:R-:W-:Y:S06]  /*1150*/  BRA `(.L_x_27) ;  /* 0x0000000000107947 */ /* 0x000fec0003800000 */
.L_x_26:
[----:B------:R-:W-:-:S04]  /*1160*/  LOP3.LUT R0, R0, 0x80000000, RZ, 0xc0, !PT ;  /* 0x8000000000007812 */ /* 0x000fc800078ec0ff */
[----:B------:R-:W-:Y:S01]  /*1170*/  LOP3.LUT R0, R0, 0x7f800000, RZ, 0xfc, !PT ;  /* 0x7f80000000007812 */ /* 0x000fe200078efcff */
[----:B------:R-:W-:Y:S06]  /*1180*/  BRA `(.L_x_27) ;  /* 0x0000000000047947 */ /* 0x000fec0003800000 */
.L_x_25:
[----:B------:R-:W-:-:S07]  /*1190*/  IMAD R0, R10, 0x800000, R0 ;  /* 0x008000000a007824 */ /* 0x000fce00078e0200 */
.L_x_27:
[----:B------:R-:W-:Y:S05]  /*11a0*/  BSYNC.RECONVERGENT B3 ;  /* 0x0000000000037941 */ /* 0x000fea0003800200 */
.L_x_24:
[----:B------:R-:W-:Y:S05]  /*11b0*/  BRA `(.L_x_28) ;  /* 0x0000000000207947 */ /* 0x000fea0003800000 */
.L_x_23:
[----:B------:R-:W-:-:S04]  /*11c0*/  LOP3.LUT R0, R12, 0x80000000, R11, 0x48, !PT ;  /* 0x800000000c007812 */ /* 0x000fc800078e480b */
[----:B------:R-:W-:Y:S01]  /*11d0*/  LOP3.LUT R0, R0, 0x7f800000, RZ, 0xfc, !PT ;  /* 0x7f80000000007812 */ /* 0x000fe200078efcff */
[----:B------:R-:W-:Y:S06]  /*11e0*/  BRA `(.L_x_28) ;  /* 0x0000000000147947 */ /* 0x000fec0003800000 */
.L_x_22:
[----:B------:R-:W-:Y:S01]  /*11f0*/  LOP3.LUT R0, R12, 0x80000000, R11, 0x48, !PT ;  /* 0x800000000c007812 */ /* 0x000fe200078e480b */
[----:B------:R-:W-:Y:S06]  /*1200*/  BRA `(.L_x_28) ;  /* 0x00000000000c7947 */ /* 0x000fec0003800000 */
.L_x_21:
[----:B------:R-:W0:Y:S01]  /*1210*/  MUFU.RSQ R0, -QNAN ;  /* 0xffc0000000007908 */ /* 0x000e220000001400 */
[----:B------:R-:W-:Y:S05]  /*1220*/  BRA `(.L_x_28) ;  /* 0x0000000000047947 */ /* 0x000fea0003800000 */
.L_x_20:
[----:B------:R-:W-:-:S07]  /*1230*/  FADD.FTZ R0, R0, R3 ;  /* 0x0000000300007221 */ /* 0x000fce0000010000 */
.L_x_28:
[----:B------:R-:W-:Y:S05]  /*1240*/  BSYNC.RECONVERGENT B2 ;  /* 0x0000000000027941 */ /* 0x000fea0003800200 */
.L_x_18:
[----:B------:R-:W-:-:S04]  /*1250*/  IMAD.MOV.U32 R9, RZ, RZ, 0x0 ;  /* 0x00000000ff097424 */ /* 0x000fc800078e00ff */
[----:B0-----:R-:W-:Y:S05]  /*1260*/  RET.REL.NODEC R8 `(_Z18calcCentroids_CUDAiiPfS_Pi) ;  /* 0xffffffec08647950 */ /* 0x001fea0003c3ffff */
.L_x_29:
[----:B------:R-:W-:-:S00]  /*1270*/  BRA `(.L_x_29) ;  /* 0xfffffffc00fc7947 */ /* 0x000fc0000383ffff */
[----:B------:R-:W-:-:S00]  /*1280*/  NOP ;  /* 0x0000000000007918 */ /* 0x000fc00000000000 */
[----:B------:R-:W-:-:S00]  /*1290*/  NOP ;  /* 0x0000000000007918 */ /* 0x000fc00000000000 */
[----:B------:R-:W-:-:S00]  /*12a0*/  NOP ;  /* 0x0000000000007918 */ /* 0x000fc00000000000 */
[----:B------:R-:W-:-:S00]  /*12b0*/  NOP ;  /* 0x0000000000007918 */ /* 0x000fc00000000000 */
[----:B------:R-:W-:-:S00]  /*12c0*/  NOP ;  /* 0x0000000000007918 */ /* 0x000fc00000000000 */
[----:B------:R-:W-:-:S00]  /*12d0*/  NOP ;  /* 0x0000000000007918 */ /* 0x000fc00000000000 */
[----:B------:R-:W-:-:S00]  /*12e0*/  NOP ;  /* 0x0000000000007918 */ /* 0x000fc00000000000 */
[----:B------:R-:W-:-:S00]  /*12f0*/  NOP ;  /* 0x0000000000007918 */ /* 0x000fc00000000000 */
.L_x_59:


//--------------------- .text._Z14calcScore_CUDAiiPfS_PiS_ --------------------------
	.section	.text._Z14calcScore_CUDAiiPfS_PiS_,"ax",@progbits
	.align	128
.text._Z14calcScore_CUDAiiPfS_PiS_:
        .type           _Z14calcScore_CUDAiiPfS_PiS_,@function
        .size           _Z14calcScore_CUDAiiPfS_PiS_,(.L_x_61 - _Z14calcScore_CUDAiiPfS_PiS_)
        .other          _Z14calcScore_CUDAiiPfS_PiS_,@"STO_CUDA_ENTRY STV_DEFAULT"
_Z14calcScore_CUDAiiPfS_PiS_:
[----:B------:R-:W-:Y:S01]  /*0000*/  LDC R1, c[0x0][0x37c] ;  /* 0x0000df00ff017b82 */ /* 0x000fe20000000800 */
[----:B------:R-:W0:Y:S01]  /*0010*/  S2R R3, SR_CgaCtaId ;  /* 0x0000000000037919 */ /* 0x000e220000008800 */
[----:B------:R-:W-:Y:S01]  /*0020*/  MOV R0, 0x400 ;  /* 0x0000040000007802 */ /* 0x000fe20000000f00 */
[----:B------:R-:W1:Y:S05]  /*0030*/  LDCU UR4, c[0x0][0x380] ;  /* 0x00007000ff0477ac */ /* 0x000e6a0008000800 */
[----:B------:R-:W2:Y:S01]  /*0040*/  LDC R2, c[0x0][0x360] ;  /* 0x0000d800ff027b82 */ /* 0x000ea20000000800 */
[----:B------:R-:W3:Y:S01]  /*0050*/  S2R R5, SR_TID.X ;  /* 0x0000000000057919 */ /* 0x000ee20000002100 */
[----:B------:R-:W4:Y:S01]  /*0060*/  LDCU.64 UR6, c[0x0][0x358] ;  /* 0x00006b00ff0677ac */ /* 0x000f220008000a00 */
[----:B0-----:R-:W-:-:S02]  /*0070*/  LEA R3, R3, R0, 0x18 ;  /* 0x0000000003037211 */ /* 0x001fc400078ec0ff */
[----:B------:R-:W0:Y:S02]  /*0080*/  S2R R0, SR_CTAID.X ;  /* 0x0000000000007919 */ /* 0x000e240000002500 */
[C---:B---3--:R-:W-:Y:S02]  /*0090*/  LEA R4, R5.reuse, R3, 0x2 ;  /* 0x0000000305047211 */ /* 0x048fe400078e10ff */
[----:B-1----:R-:W-:-:S03]  /*00a0*/  ISETP.GE.U32.AND P0, PT, R5, UR4, PT ;  /* 0x0000000405007c0c */ /* 0x002fc6000bf06070 */
[----:B------:R1:W-:Y:S10]  /*00b0*/  STS [R4], RZ ;  /* 0x000000ff04007388 */ /* 0x0003f40000000800 */
[----:B-12-4-:R-:W-:Y:S05]  /*00c0*/  @P0 BRA `(.L_x_30) ;  /* 0x0000000c00c80947 */ /* 0x016fea0003800000 */
[----:B------:R-:W-:Y:S01]  /*00d0*/  HFMA2 R8, -RZ, RZ, 0, 0 ;  /* 0x00000000ff087431 */ /* 0x000fe200000001ff */
[----:B------:R-:W-:-:S07]  /*00e0*/  LEA R3, R2, R3, 0x2 ;  /* 0x0000000302037211 */ /* 0x000fce00078e10ff */
.L_x_43:
[----:B------:R-:W1:Y:S01]  /*00f0*/  LDCU UR4, c[0x0][0x384] ;  /* 0x00007080ff0477ac */ /* 0x000e620008000800 */
[----:B------:R-:W-:Y:S01]  /*0100*/  MOV R4, RZ ;  /* 0x000000ff00047202 */ /* 0x000fe20000000f00 */
[----:B-1----:R-:W-:-:S09]  /*0110*/  UISETP.NE.AND UP0, UPT, UR4, URZ, UPT ;  /* 0x000000ff0400728c */ /* 0x002fd2000bf05270 */
[----:B------:R-:W-:Y:S05]  /*0120*/  BRA.U !UP0, `(.L_x_31) ;  /* 0x0000000d084c7547 */ /* 0x000fea000b800000 */
[----:B------:R-:W1:Y:S01]  /*0130*/  LDC.64 R16, c[0x0][0x398] ;  /* 0x0000e600ff107b82 */ /* 0x000e620000000a00 */
[----:B------:R-:W-:Y:S01]  /*0140*/  HFMA2 R9, -RZ, RZ, 0, 0 ;  /* 0x00000000ff097431 */ /* 0x000fe200000001ff */
[----:B------:R-:W-:Y:S01]  /*0150*/  MOV R34, RZ ;  /* 0x000000ff00227202 */ /* 0x000fe20000000f00 */
[----:B------:R-:W-:Y:S01]  /*0160*/  IMAD.MOV.U32 R7, RZ, RZ, RZ ;  /* 0x000000ffff077224 */ /* 0x000fe200078e00ff */
[----:B------:R-:W-:Y:S02]  /*0170*/  PRMT R6, RZ, 0x7610, R6 ;  /* 0x00007610ff067816 */ /* 0x000fe40000000006 */
[----:B------:R-:W-:Y:S01]  /*0180*/  PRMT R8, RZ, 0x7610, R8 ;  /* 0x00007610ff087816 */ /* 0x000fe20000000008 */
[----:B-1----:R-:W-:-:S07]  /*0190*/  IMAD.WIDE.U32 R16, R5, 0x4, R16 ;  /* 0x0000000405107825 */ /* 0x002fce00078e0010 */
.L_x_39:
[----:B------:R-:W1:Y:S01]  /*01a0*/  S2R R14, SR_TID.X ;  /* 0x00000000000e7919 */ /* 0x000e620000002100 */
[----:B------:R-:W2:Y:S01]  /*01b0*/  LDCU UR4, c[0x0][0x384] ;  /* 0x00007080ff0477ac */ /* 0x000ea20008000800 */
[----:B-1----:R-:W-:-:S04]  /*01c0*/  IADD3 R11, PT, PT, R14, R9, RZ ;  /* 0x000000090e0b7210 */ /* 0x002fc80007ffe0ff */
[----:B--2---:R-:W-:-:S13]  /*01d0*/  ISETP.GE.U32.AND P0, PT, R11, UR4, PT ;  /* 0x000000040b007c0c */ /* 0x004fda000bf06070 */
[----:B------:R-:W1:Y:S01]  /*01e0*/  @!P0 LDC.64 R12, c[0x0][0x390] ;  /* 0x0000e400ff0c8b82 */ /* 0x000e620000000a00 */
[----:B0-----:R-:W-:-:S04]  /*01f0*/  @!P0 IMAD R11, R0, UR4, R11 ;  /* 0x00000004000b8c24 */ /* 0x001fc8000f8e020b */
[----:B-1----:R-:W-:-:S06]  /*0200*/  @!P0 IMAD.WIDE.U32 R12, R11, 0x4, R12 ;  /* 0x000000040b0c8825 */ /* 0x002fcc00078e000c */
[----:B------:R-:W2:Y:S01]  /*0210*/  @!P0 LDG.E R12, desc[UR6][R12.64] ;  /* 0x000000060c0c8981 */ /* 0x000ea2000c1e1900 */
[----:B------:R-:W-:Y:S02]  /*0220*/  IADD3 R4, PT, PT, R2, R9, RZ ;  /* 0x0000000902047210 */ /* 0x000fe40007ffe0ff */
[----:B------:R-:W-:Y:S02]  /*0230*/  @!P0 LEA R15, R14, R3, 0x2 ;  /* 0x000000030e0f8211 */ /* 0x000fe400078e10ff */
[C---:B------:R-:W-:Y:S02]  /*0240*/  ISETP.GE.U32.AND P1, PT, R4.reuse, UR4, PT ;  /* 0x0000000404007c0c */ /* 0x040fe4000bf26070 */
[----:B------:R-:W-:Y:S01]  /*0250*/  VIMNMX.U32 R10, PT, PT, R4, UR4, PT ;  /* 0x00000004040a7c48 */ /* 0x000fe2000bfe0000 */
[----:B------:R-:W-:Y:S05]  /*0260*/  WARPSYNC.ALL ;  /* 0x0000000000007948 */ /* 0x000fea0003800000 */
[----:B--2---:R0:W-:Y:S01]  /*0270*/  @!P0 STS [R15], R12 ;  /* 0x0000000c0f008388 */ /* 0x0041e20000000800 */
[----:B------:R-:W-:Y:S06]  /*0280*/  BAR.SYNC.DEFER_BLOCKING 0x0 ;  /* 0x0000000000007b1d */ /* 0x000fec0000010000 */
[----:B------:R-:W2:Y:S01]  /*0290*/  LDG.E R19, desc[UR6][R16.64] ;  /* 0x0000000610137981 */ /* 0x000ea2000c1e1900 */
[----:B------:R-:W-:Y:S01]  /*02a0*/  IMAD.MOV.U32 R11, RZ, RZ, R9 ;  /* 0x000000ffff0b7224 */ /* 0x000fe200078e0009 */
[----:B------:R-:W-:Y:S01]  /*02b0*/  BSSY.RECONVERGENT B0, `(.L_x_32) ;  /* 0x00000ae000007945 */ /* 0x000fe20003800200 */
[----:B------:R-:W-:-:S03]  /*02c0*/  MOV R9, R4 ;  /* 0x0000000400097202 */ /* 0x000fc60000000f00 */
[----:B------:R-:W-:-:S04]  /*02d0*/  ISETP.GE.U32.AND P0, PT, R11, R10, PT ;  /* 0x0000000a0b00720c */ /* 0x000fc80003f06070 */
[----:B--2---:R-:W-:-:S13]  /*02e0*/  ISETP.NE.OR P0, PT, R19, R0, P0 ;  /* 0x000000001300720c */ /* 0x004fda0000705670 */
[----:B0-----:R-:W-:Y:S05]  /*02f0*/  @P0 BRA `(.L_x_33) ;  /* 0x0000000800a40947 */ /* 0x001fea0003800000 */
[CC--:B------:R-:W-:Y:S01]  /*0300*/  IMAD R13, R2.reuse, R7.reuse, RZ ;  /* 0x00000007020d7224 */ /* 0x0c0fe200078e02ff */
[----:B------:R-:W-:Y:S01]  /*0310*/  BSSY.RECONVERGENT B1, `(.L_x_34) ;  /* 0x0000057000017945 */ /* 0x000fe20003800200 */
[----:B------:R-:W-:Y:S01]  /*0320*/  IMAD R15, R2, R7, RZ ;  /* 0x00000007020f7224 */ /* 0x000fe200078e02ff */
[----:B------:R-:W-:Y:S01]  /*0330*/  MOV R12, R11 ;  /* 0x0000000b000c7202 */ /* 0x000fe20000000f00 */
[C---:B------:R-:W-:Y:S01]  /*0340*/  IMAD.IADD R30, R10.reuse, 0x1, -R13 ;  /* 0x000000010a1e7824 */ /* 0x040fe200078e0a0d */
[C---:B------:R-:W-:Y:S02]  /*0350*/  IADD3 R4, PT, PT, -R10.reuse, R13, RZ ;  /* 0x0000000d0a047210 */ /* 0x040fe40007ffe1ff */
[----:B------:R-:W-:Y:S02]  /*0360*/  IADD3 R15, PT, PT, R10, -R15, RZ ;  /* 0x8000000f0a0f7210 */ /* 0x000fe40007ffe0ff */
[----:B------:R-:W-:Y:S02]  /*0370*/  ISETP.GT.U32.AND P2, PT, R4, -0x8, PT ;  /* 0xfffffff80400780c */ /* 0x000fe40003f44070 */
[----:B------:R-:W-:-:S11]  /*0380*/  LOP3.LUT P0, RZ, R15, 0x7, RZ, 0xc0, !PT ;  /* 0x000000070fff7812 */ /* 0x000fd6000780c0ff */
[----:B------:R-:W-:Y:S05]  /*0390*/  @P2 BRA `(.L_x_35) ;  /* 0x0000000400382947 */ /* 0x000fea0003800000 */
[----:B------:R-:W0:Y:S01]  /*03a0*/  S2R R4, SR_CgaCtaId ;  /* 0x0000000000047919 */ /* 0x000e220000008800 */
[----:B------:R-:W1:Y:S01]  /*03b0*/  LDC R14, c[0x0][0x380] ;  /* 0x0000e000ff0e7b82 */ /* 0x000e620000000800 */
[----:B------:R-:W-:Y:S01]  /*03c0*/  MOV R3, 0x400 ;  /* 0x0000040000037802 */ /* 0x000fe20000000f00 */
[C---:B------:R-:W-:Y:S01]  /*03d0*/  VIADD R31, R11.reuse, 0x6 ;  /* 0x000000060b1f7836 */ /* 0x040fe20000000000 */
[C---:B------:R-:W-:Y:S02]  /*03e0*/  IADD3 R28, PT, PT, R11.reuse, 0x2, RZ ;  /* 0x000000020b1c7810 */ /* 0x040fe40007ffe0ff */
[C---:B------:R-:W-:Y:S02]  /*03f0*/  IADD3 R13, PT, PT, R11.reuse, 0x3, RZ ;  /* 0x000000030b0d7810 */ /* 0x040fe40007ffe0ff */
[C---:B------:R-:W-:Y:S02]  /*0400*/  IADD3 R15, PT, PT, R11.reuse, 0x4, RZ ;  /* 0x000000040b0f7810 */ /* 0x040fe40007ffe0ff */
[----:B------:R-:W-:-:S02]  /*0410*/  IADD3 R29, PT, PT, R11, 0x5, RZ ;  /* 0x000000050b1d7810 */ /* 0x000fc40007ffe0ff */
[----:B------:R-:W-:Y:S02]  /*0420*/  IADD3 R33, PT, PT, R11, 0x7, RZ ;  /* 0x000000070b217810 */ /* 0x000fe40007ffe0ff */
[----:B------:R-:W-:Y:S02]  /*0430*/  LOP3.LUT R30, R30, 0xfffffff8, RZ, 0xc0, !PT ;  /* 0xfffffff81e1e7812 */ /* 0x000fe400078ec0ff */
[----:B------:R-:W-:Y:S02]  /*0440*/  MOV R12, R11 ;  /* 0x0000000b000c7202 */ /* 0x000fe40000000f00 */
[----:B------:R-:W-:Y:S01]  /*0450*/  IADD3 R30, PT, PT, -R30, RZ, RZ ;  /* 0x000000ff1e1e7210 */ /* 0x000fe20007ffe1ff */
[-CC-:B-1----:R-:W-:Y:S02]  /*0460*/  IMAD R28, R28, R14.reuse, R5.reuse ;  /* 0x0000000e1c1c7224 */ /* 0x182fe400078e0205 */
[-CC-:B------:R-:W-:Y:S02]  /*0470*/  IMAD R13, R13, R14.reuse, R5.reuse ;  /* 0x0000000e0d0d7224 */ /* 0x180fe400078e0205 */
[----:B------:R-:W-:-:S02]  /*0480*/  IMAD R15, R15, R14, R5 ;  /* 0x0000000e0f0f7224 */ /* 0x000fc400078e0205 */
[-CC-:B------:R-:W-:Y:S01]  /*0490*/  IMAD R29, R29, R14.reuse, R5.reuse ;  /* 0x0000000e1d1d7224 */ /* 0x180fe200078e0205 */
[----:B0-----:R-:W-:Y:S01]  /*04a0*/  LEA R3, R4, R3, 0x18 ;  /* 0x0000000304037211 */ /* 0x001fe200078ec0ff */
[-C--:B------:R-:W-:Y:S02]  /*04b0*/  IMAD R4, R11, R14.reuse, R14 ;  /* 0x0000000e0b047224 */ /* 0x080fe400078e020e */
[-CC-:B------:R-:W-:Y:S01]  /*04c0*/  IMAD R31, R31, R14.reuse, R5.reuse ;  /* 0x0000000e1f1f7224 */ /* 0x180fe200078e0205 */
[----:B------:R-:W-:Y:S01]  /*04d0*/  LEA R3, R2, R3, 0x2 ;  /* 0x0000000302037211 */ /* 0x000fe200078e10ff */
[--C-:B------:R-:W-:Y:S02]  /*04e0*/  IMAD.IADD R37, R4, 0x1, R5.reuse ;  /* 0x0000000104257824 */ /* 0x100fe400078e0205 */
[-CC-:B------:R-:W-:Y:S01]  /*04f0*/  IMAD R33, R33, R14.reuse, R5.reuse ;  /* 0x0000000e21217224 */ /* 0x180fe200078e0205 */
[----:B------:R-:W-:Y:S01]  /*0500*/  IADD3 R4, PT, PT, R3, 0x10, RZ ;  /* 0x0000001003047810 */ /* 0x000fe20007ffe0ff */
[----:B------:R-:W-:-:S07]  /*0510*/  IMAD R35, R11, R14, R5 ;  /* 0x0000000e0b237224 */ /* 0x000fce00078e0205 */
.L_x_36:
[----:B------:R-:W0:Y:S01]  /*0520*/  LDC.64 R18, c[0x0][0x388] ;  /* 0x0000e200ff127b82 */ /* 0x000e220000000a00 */
[----:B------:R-:W1:Y:S01]  /*0530*/  LDS R36, [R4+-0x10] ;  /* 0xfffff00004247984 */ /* 0x000e620000000800 */
[----:B0-----:R-:W-:-:S04]  /*0540*/  IMAD.WIDE.U32 R26, R35, 0x4, R18 ;  /* 0x00000004231a7825 */ /* 0x001fc800078e0012 */
[--C-:B------:R-:W-:Y:S02]  /*0550*/  IMAD.WIDE.U32 R20, R37, 0x4, R18.reuse ;  /* 0x0000000425147825 */ /* 0x100fe400078e0012 */
[----:B------:R-:W1:Y:S04]  /*0560*/  LDG.E R26, desc[UR6][R26.64] ;  /* 0x000000061a1a7981 */ /* 0x000e68000c1e1900 */
[----:B------:R0:W2:Y:S01]  /*0570*/  LDG.E R20, desc[UR6][R20.64] ;  /* 0x0000000614147981 */ /* 0x0000a2000c1e1900 */
[----:B------:R-:W-:-:S04]  /*0580*/  IMAD.WIDE.U32 R24, R28, 0x4, R18 ;  /* 0x000000041c187825 */ /* 0x000fc800078e0012 */
[--C-:B------:R-:W-:Y:S01]  /*0590*/  IMAD.WIDE.U32 R22, R13, 0x4, R18.reuse ;  /* 0x000000040d167825 */ /* 0x100fe200078e0012 */
[----:B------:R3:W4:Y:S04]  /*05a0*/  LDG.E R32, desc[UR6][R24.64] ;  /* 0x0000000618207981 */ /* 0x000728000c1e1900 */
[----:B0-----:R-:W2:Y:S04]  /*05b0*/  LDS R21, [R4+-0xc] ;  /* 0xfffff40004157984 */ /* 0x001ea80000000800 */
[----:B------:R2:W5:Y:S01]  /*05c0*/  LDG.E R22, desc[UR6][R22.64] ;  /* 0x0000000616167981 */ /* 0x000562000c1e1900 */
[----:B---3--:R-:W-:-:S04]  /*05d0*/  IMAD.WIDE.U32 R24, R15, 0x4, R18 ;  /* 0x000000040f187825 */ /* 0x008fc800078e0012 */
[----:B-1----:R-:W-:Y:S01]  /*05e0*/  FADD R36, R36, -R26 ;  /* 0x8000001a24247221 */ /* 0x002fe20000000000 */
[----:B------:R-:W-:-:S04]  /*05f0*/  IMAD.WIDE.U32 R26, R29, 0x4, R18 ;  /* 0x000000041d1a7825 */ /* 0x000fc800078e0012 */
[----:B------:R-:W-:Y:S01]  /*0600*/  FFMA R34, R36, R36, R34 ;  /* 0x0000002424227223 */ /* 0x000fe20000000022 */
[----:B--2---:R-:W-:Y:S01]  /*0610*/  FADD R23, R21, -R20 ;  /* 0x8000001415177221 */ /* 0x004fe20000000000 */
[----:B------:R0:W2:Y:S01]  /*0620*/  LDG.E R36, desc[UR6][R24.64] ;  /* 0x0000000618247981 */ /* 0x0000a2000c1e1900 */
[----:B------:R-:W-:-:S03]  /*0630*/  IMAD.WIDE.U32 R20, R31, 0x4, R18 ;  /* 0x000000041f147825 */ /* 0x000fc600078e0012 */
[----:B------:R1:W3:Y:S01]  /*0640*/  LDG.E R26, desc[UR6][R26.64] ;  /* 0x000000061a1a7981 */ /* 0x0002e2000c1e1900 */
[----:B------:R-:W-:-:S03]  /*0650*/  IMAD.WIDE.U32 R18, R33, 0x4, R18 ;  /* 0x0000000421127825 */ /* 0x000fc600078e0012 */
[----:B------:R4:W3:Y:S04]  /*0660*/  LDG.E R20, desc[UR6][R20.64] ;  /* 0x0000000614147981 */ /* 0x0008e8000c1e1900 */
[----:B------:R3:W3:Y:S01]  /*0670*/  LDG.E R18, desc[UR6][R18.64] ;  /* 0x0000000612127981 */ /* 0x0006e2000c1e1900 */
[----:B------:R-:W-:Y:S01]  /*0680*/  FFMA R34, R23, R23, R34 ;  /* 0x0000001717227223 */ /* 0x000fe20000000022 */
[----:B------:R-:W-:Y:S01]  /*0690*/  IADD3 R30, PT, PT, R30, 0x8, RZ ;  /* 0x000000081e1e7810 */ /* 0x000fe20007ffe0ff */
[----:B------:R-:W-:Y:S01]  /*06a0*/  IMAD R28, R14, 0x8, R28 ;  /* 0x000000080e1c7824 */ /* 0x000fe200078e021c */
[----:B------:R-:W5:Y:S01]  /*06b0*/  LDS R23, [R4+-0x8] ;  /* 0xfffff80004177984 */ /* 0x000f620000000800 */
[----:B------:R-:W-:Y:S01]  /*06c0*/  IADD3 R12, PT, PT, R12, 0x8, RZ ;  /* 0x000000080c0c7810 */ /* 0x000fe20007ffe0ff */
[----:B------:R-:W-:Y:S01]  /*06d0*/  IMAD R35, R14, 0x8, R35 ;  /* 0x000000080e237824 */ /* 0x000fe200078e0223 */
[----:B------:R-:W-:Y:S01]  /*06e0*/  ISETP.NE.AND P2, PT, R30, RZ, PT ;  /* 0x000000ff1e00720c */ /* 0x000fe20003f45270 */
[----:B0-----:R-:W0:Y:S01]  /*06f0*/  LDS R25, [R4+-0x4] ;  /* 0xfffffc0004197984 */ /* 0x001e220000000800 */
[----:B------:R-:W-:-:S02]  /*0700*/  LEA R37, R14, R37, 0x3 ;  /* 0x000000250e257211 */ /* 0x000fc400078e18ff */
[C---:B------:R-:W-:Y:S01]  /*0710*/  LEA R13, R14.reuse, R13, 0x3 ;  /* 0x0000000d0e0d7211 */ /* 0x040fe200078e18ff */
[----:B-1----:R-:W2:Y:S01]  /*0720*/  LDS R27, [R4] ;  /* 0x00000000041b7984 */ /* 0x002ea20000000800 */
[C---:B------:R-:W-:Y:S02]  /*0730*/  LEA R15, R14.reuse, R15, 0x3 ;  /* 0x0000000f0e0f7211 */ /* 0x040fe400078e18ff */
[C---:B------:R-:W-:Y:S01]  /*0740*/  LEA R29, R14.reuse, R29, 0x3 ;  /* 0x0000001d0e1d7211 */ /* 0x040fe200078e18ff */
[----:B----4-:R-:W-:Y:S01]  /*0750*/  LDS R21, [R4+0xc] ;  /* 0x00000c0004157984 */ /* 0x010fe20000000800 */
[C---:B------:R-:W-:Y:S02]  /*0760*/  LEA R31, R14.reuse, R31, 0x3 ;  /* 0x0000001f0e1f7211 */ /* 0x040fe400078e18ff */
[----:B------:R-:W-:Y:S01]  /*0770*/  LEA R33, R14, R33, 0x3 ;  /* 0x000000210e217211 */ /* 0x000fe200078e18ff */
[----:B-----5:R-:W-:Y:S01]  /*0780*/  FADD R23, R23, -R32 ;  /* 0x8000002017177221 */ /* 0x020fe20000000000 */
[----:B0-----:R-:W-:-:S03]  /*0790*/  FADD R25, R25, -R22 ;  /* 0x8000001619197221 */ /* 0x001fc60000000000 */
[----:B------:R-:W-:Y:S01]  /*07a0*/  FFMA R34, R23, R23, R34 ;  /* 0x0000001717227223 */ /* 0x000fe20000000022 */
[----:B------:R-:W3:Y:S03]  /*07b0*/  LDS R22, [R4+0x4] ;  /* 0x0000040004167984 */ /* 0x000ee60000000800 */
[----:B------:R-:W-:Y:S01]  /*07c0*/  FFMA R34, R25, R25, R34 ;  /* 0x0000001919227223 */ /* 0x000fe20000000022 */
[----:B------:R0:W1:Y:S02]  /*07d0*/  LDS R23, [R4+0x8] ;  /* 0x0000080004177984 */ /* 0x0000640000000800 */
[----:B0-----:R-:W-:Y:S01]  /*07e0*/  IADD3 R4, PT, PT, R4, 0x20, RZ ;  /* 0x0000002004047810 */ /* 0x001fe20007ffe0ff */
[----:B--2---:R-:W-:-:S04]  /*07f0*/  FADD R27, R27, -R36 ;  /* 0x800000241b1b7221 */ /* 0x004fc80000000000 */
[----:B------:R-:W-:Y:S01]  /*0800*/  FFMA R34, R27, R27, R34 ;  /* 0x0000001b1b227223 */ /* 0x000fe20000000022 */
[----:B---3--:R-:W-:Y:S01]  /*0810*/  FADD R19, R22, -R26 ;  /* 0x8000001a16137221 */ /* 0x008fe20000000000 */
[----:B-1----:R-:W-:-:S03]  /*0820*/  FADD R23, R23, -R20 ;  /* 0x8000001417177221 */ /* 0x002fc60000000000 */
[----:B------:R-:W-:Y:S01]  /*0830*/  FFMA R34, R19, R19, R34 ;  /* 0x0000001313227223 */ /* 0x000fe20000000022 */
[----:B------:R-:W-:-:S03]  /*0840*/  FADD R21, R21, -R18 ;  /* 0x8000001215157221 */ /* 0x000fc60000000000 */
[----:B------:R-:W-:-:S04]  /*0850*/  FFMA R34, R23, R23, R34 ;  /* 0x0000001717227223 */ /* 0x000fc80000000022 */
[----:B------:R-:W-:Y:S01]  /*0860*/  FFMA R34, R21, R21, R34 ;  /* 0x0000001515227223 */ /* 0x000fe20000000022 */
[----:B------:R-:W-:Y:S06]  /*0870*/  @P2 BRA `(.L_x_36) ;  /* 0xfffffffc00282947 */ /* 0x000fec000383ffff */
.L_x_35:
[----:B------:R-:W-:Y:S05]  /*0880*/  BSYNC.RECONVERGENT B1 ;  /* 0x0000000000017941 */ /* 0x000fea0003800200 */
.L_x_34:
[----:B------:R-:W-:Y:S05]  /*0890*/  @!P0 BRA `(.L_x_33) ;  /* 0x00000004003c8947 */ /* 0x000fea0003800000 */
[----:B------:R-:W-:Y:S01]  /*08a0*/  PRMT R4, R2, 0x9910, RZ ;  /* 0x0000991002047816 */ /* 0x000fe200000000ff */
[----:B------:R-:W-:Y:S01]  /*08b0*/  BSSY.RECONVERGENT B1, `(.L_x_37) ;  /* 0x0000028000017945 */ /* 0x000fe20003800200 */
[----:B------:R-:W-:-:S05]  /*08c0*/  PRMT R13, R8, 0x9910, RZ ;  /* 0x00009910080d7816 */ /* 0x000fca00000000ff */
[----:B------:R-:W-:-:S05]  /*08d0*/  IMAD R13, R4, R13, RZ ;  /* 0x0000000d040d7224 */ /* 0x000fca00078e02ff */
[----:B------:R-:W-:-:S04]  /*08e0*/  IADD3 R13, PT, PT, RZ, -R13, RZ ;  /* 0x8000000dff0d7210 */ /* 0x000fc80007ffe0ff */
[----:B------:R-:W-:-:S04]  /*08f0*/  PRMT R13, R13, 0x7710, RZ ;  /* 0x000077100d0d7816 */ /* 0x000fc800000000ff */
[----:B------:R-:W-:-:S04]  /*0900*/  IADD3 R13, PT, PT, R10, R13, RZ ;  /* 0x0000000d0a0d7210 */ /* 0x000fc80007ffe0ff */
[----:B------:R-:W-:-:S04]  /*0910*/  LOP3.LUT R13, R13, 0x7, RZ, 0xc0, !PT ;  /* 0x000000070d0d7812 */ /* 0x000fc800078ec0ff */
[C---:B------:R-:W-:Y:S02]  /*0920*/  IADD3 R14, PT, PT, R13.reuse, -0x1, RZ ;  /* 0xffffffff0d0e7810 */ /* 0x040fe40007ffe0ff */
[----:B------:R-:W-:Y:S02]  /*0930*/  LOP3.LUT P2, RZ, R13, 0x3, RZ, 0xc0, !PT ;  /* 0x000000030dff7812 */ /* 0x000fe4000784c0ff */
[----:B------:R-:W-:-:S13]  /*0940*/  ISETP.GE.U32.AND P0, PT, R14, 0x3, PT ;  /* 0x000000030e00780c */ /* 0x000fda0003f06070 */
[----:B------:R-:W-:Y:S05]  /*0950*/  @!P0 BRA `(.L_x_38) ;  /* 0x0000000000748947 */ /* 0x000fea0003800000 */
[----:B------:R-:W0:Y:S01]  /*0960*/  LDCU UR4, c[0x0][0x380] ;  /* 0x00007000ff0477ac */ /* 0x000e220008000800 */
[----:B------:R-:W1:Y:S01]  /*0970*/  LDC.64 R14, c[0x0][0x388] ;  /* 0x0000e200ff0e7b82 */ /* 0x000e620000000a00 */
[----:B0-----:R-:W-:-:S05]  /*0980*/  IMAD R21, R12, UR4, R5 ;  /* 0x000000040c157c24 */ /* 0x001fca000f8e0205 */
[C---:B------:R-:W-:Y:S01]  /*0990*/  IADD3 R13, PT, PT, R21.reuse, UR4, RZ ;  /* 0x00000004150d7c10 */ /* 0x040fe2000fffe0ff */
[----:B-1----:R-:W-:-:S04]  /*09a0*/  IMAD.WIDE.U32 R20, R21, 0x4, R14 ;  /* 0x0000000415147825 */ /* 0x002fc800078e000e */
[C-C-:B------:R-:W-:Y:S01]  /*09b0*/  IMAD.WIDE.U32 R18, R13.reuse, 0x4, R14.reuse ;  /* 0x000000040d127825 */ /* 0x140fe200078e000e */
[----:B------:R-:W-:Y:S01]  /*09c0*/  IADD3 R13, PT, PT, R13, UR4, RZ ;  /* 0x000000040d0d7c10 */ /* 0x000fe2000fffe0ff */
[----:B------:R0:W2:Y:S04]  /*09d0*/  LDG.E R20, desc[UR6][R20.64] ;  /* 0x0000000614147981 */ /* 0x0000a8000c1e1900 */
[C---:B------:R-:W-:Y:S01]  /*09e0*/  IMAD.WIDE.U32 R22, R13.reuse, 0x4, R14 ;  /* 0x000000040d167825 */ /* 0x040fe200078e000e */
[----:B------:R1:W3:Y:S03]  /*09f0*/  LDG.E R18, desc[UR6][R18.64] ;  /* 0x0000000612127981 */ /* 0x0002e6000c1e1900 */
[----:B------:R-:W-:-:S02]  /*0a00*/  VIADD R13, R13, UR4 ;  /* 0x000000040d0d7c36 */ /* 0x000fc40008000000 */
[----:B------:R-:W4:Y:S02]  /*0a10*/  LDG.E R22, desc[UR6][R22.64] ;  /* 0x0000000616167981 */ /* 0x000f24000c1e1900 */
[----:B------:R-:W-:-:S06]  /*0a20*/  IMAD.WIDE.U32 R14, R13, 0x4, R14 ;  /* 0x000000040d0e7825 */ /* 0x000fcc00078e000e */
[----:B------:R-:W5:Y:S01]  /*0a30*/  LDG.E R14, desc[UR6][R14.64] ;  /* 0x000000060e0e7981 */ /* 0x000f62000c1e1900 */
[C---:B------:R-:W-:Y:S02]  /*0a40*/  IADD3 R24, PT, PT, R12.reuse, -R11, RZ ;  /* 0x8000000b0c187210 */ /* 0x040fe40007ffe0ff */
[----:B------:R-:W-:Y:S02]  /*0a50*/  IADD3 R12, PT, PT, R12, 0x4, RZ ;  /* 0x000000040c0c7810 */ /* 0x000fe40007ffe0ff */
[----:B------:R-:W-:-:S05]  /*0a60*/  LEA R24, R24, R3, 0x2 ;  /* 0x0000000318187211 */ /* 0x000fca00078e10ff */
[----:B------:R-:W2:Y:S04]  /*0a70*/  LDS R13, [R24] ;  /* 0x00000000180d7984 */ /* 0x000ea80000000800 */
[----:B------:R-:W3:Y:S04]  /*0a80*/  LDS R25, [R24+0x4] ;  /* 0x0000040018197984 */ /* 0x000ee80000000800 */
[----:B0-----:R-:W4:Y:S04]  /*0a90*/  LDS R21, [R24+0x8] ;  /* 0x0000080018157984 */ /* 0x001f280000000800 */
[----:B-1----:R-:W5:Y:S01]  /*0aa0*/  LDS R19, [R24+0xc] ;  /* 0x00000c0018137984 */ /* 0x002f620000000800 */
[----:B--2---:R-:W-:-:S04]  /*0ab0*/  FADD R13, R13, -R20 ;  /* 0x800000140d0d7221 */ /* 0x004fc80000000000 */
[----:B------:R-:W-:Y:S01]  /*0ac0*/  FFMA R13, R13, R13, R34 ;  /* 0x0000000d0d0d7223 */ /* 0x000fe20000000022 */
[----:B---3--:R-:W-:-:S04]  /*0ad0*/  FADD R18, R25, -R18 ;  /* 0x8000001219127221 */ /* 0x008fc80000000000 */
[----:B------:R-:W-:Y:S01]  /*0ae0*/  FFMA R13, R18, R18, R13 ;  /* 0x00000012120d7223 */ /* 0x000fe2000000000d */
[----:B----4-:R-:W-:-:S04]  /*0af0*/  FADD R22, R21, -R22 ;  /* 0x8000001615167221 */ /* 0x010fc80000000000 */
[----:B------:R-:W-:Y:S01]  /*0b00*/  FFMA R13, R22, R22, R13 ;  /* 0x00000016160d7223 */ /* 0x000fe2000000000d */
[----:B-----5:R-:W-:-:S04]  /*0b10*/  FADD R14, R19, -R14 ;  /* 0x8000000e130e7221 */ /* 0x020fc80000000000 */
[----:B------:R-:W-:-:S07]  /*0b20*/  FFMA R34, R14, R14, R13 ;  /* 0x0000000e0e227223 */ /* 0x000fce000000000d */
.L_x_38:
[----:B------:R-:W-:Y:S05]  /*0b30*/  BSYNC.RECONVERGENT B1 ;  /* 0x0000000000017941 */ /* 0x000fea0003800200 */
.L_x_37:
[----:B------:R-:W-:Y:S05]  /*0b40*/  @!P2 BRA `(.L_x_33) ;  /* 0x000000000090a947 */ /* 0x000fea0003800000 */
[----:B------:R-:W-:-:S05]  /*0b50*/  PRMT R13, R6, 0x9910, RZ ;  /* 0x00009910060d7816 */ /* 0x000fca00000000ff */
[----:B------:R-:W-:-:S05]  /*0b60*/  IMAD R4, R4, R13, RZ ;  /* 0x0000000d04047224 */ /* 0x000fca00078e02ff */
[----:B------:R-:W-:-:S04]  /*0b70*/  IADD3 R4, PT, PT, RZ, -R4, RZ ;  /* 0x80000004ff047210 */ /* 0x000fc80007ffe0ff */
[----:B------:R-:W-:-:S04]  /*0b80*/  PRMT R13, R4, 0x7710, RZ ;  /* 0x00007710040d7816 */ /* 0x000fc800000000ff */
[----:B------:R-:W-:-:S04]  /*0b90*/  IADD3 R13, PT, PT, R10, R13, RZ ;  /* 0x0000000d0a0d7210 */ /* 0x000fc80007ffe0ff */
[----:B------:R-:W-:-:S04]  /*0ba0*/  LOP3.LUT R4, R13, 0x3, RZ, 0xc0, !PT ;  /* 0x000000030d047812 */ /* 0x000fc800078ec0ff */
[----:B------:R-:W-:Y:S02]  /*0bb0*/  ISETP.NE.AND P0, PT, R4, 0x1, PT ;  /* 0x000000010400780c */ /* 0x000fe40003f05270 */
[----:B------:R-:W-:-:S04]  /*0bc0*/  LOP3.LUT R4, R13, 0x1, RZ, 0xc0, !PT ;  /* 0x000000010d047812 */ /* 0x000fc800078ec0ff */
[----:B------:R-:W-:-:S07]  /*0bd0*/  ISETP.NE.U32.AND P2, PT, R4, 0x1, PT ;  /* 0x000000010400780c */ /* 0x000fce0003f45070 */
[----:B------:R-:W0:Y:S01]  /*0be0*/  @P0 LDC R10, c[0x0][0x380] ;  /* 0x0000e000ff0a0b82 */ /* 0x000e220000000800 */
[----:B------:R-:W-:-:S07]  /*0bf0*/  @P0 IMAD.IADD R4, R12, 0x1, -R11 ;  /* 0x000000010c040824 */ /* 0x000fce00078e0a0b */
[----:B------:R-:W1:Y:S08]  /*0c00*/  @P0 LDC.64 R18, c[0x0][0x388] ;  /* 0x0000e200ff120b82 */ /* 0x000e700000000a00 */
[----:B------:R-:W2:Y:S08]  /*0c10*/  @!P2 LDC R22, c[0x0][0x380] ;  /* 0x0000e000ff16ab82 */ /* 0x000eb00000000800 */
[----:B------:R-:W3:Y:S01]  /*0c20*/  @!P2 LDC.64 R14, c[0x0][0x388] ;  /* 0x0000e200ff0eab82 */ /* 0x000ee20000000a00 */
[C---:B0-----:R-:W-:Y:S01]  /*0c30*/  @P0 IMAD R21, R12.reuse, R10, R5 ;  /* 0x0000000a0c150224 */ /* 0x041fe200078e0205 */
[----:B------:R-:W-:-:S04]  /*0c40*/  @P0 IADD3 R12, PT, PT, R12, 0x2, RZ ;  /* 0x000000020c0c0810 */ /* 0x000fc80007ffe0ff */
[C---:B------:R-:W-:Y:S01]  /*0c50*/  @P0 IADD3 R13, PT, PT, R21.reuse, R10, RZ ;  /* 0x0000000a150d0210 */ /* 0x040fe20007ffe0ff */
[----:B-1----:R-:W-:-:S04]  /*0c60*/  @P0 IMAD.WIDE.U32 R20, R21, 0x4, R18 ;  /* 0x0000000415140825 */ /* 0x002fc800078e0012 */
[----:B------:R-:W-:Y:S02]  /*0c70*/  @P0 IMAD.WIDE.U32 R18, R13, 0x4, R18 ;  /* 0x000000040d120825 */ /* 0x000fe400078e0012 */
[----:B------:R-:W4:Y:S02]  /*0c80*/  @P0 LDG.E R21, desc[UR6][R20.64] ;  /* 0x0000000614150981 */ /* 0x000f24000c1e1900 */
[----:B--2---:R-:W-:Y:S02]  /*0c90*/  @!P2 IMAD R13, R12, R22, R5 ;  /* 0x000000160c0da224 */ /* 0x004fe400078e0205 */
[----:B------:R-:W2:Y:S02]  /*0ca0*/  @P0 LDG.E R18, desc[UR6][R18.64] ;  /* 0x0000000612120981 */ /* 0x000ea4000c1e1900 */
[----:B---3--:R-:W-:-:S06]  /*0cb0*/  @!P2 IMAD.WIDE.U32 R14, R13, 0x4, R14 ;  /* 0x000000040d0ea825 */ /* 0x008fcc00078e000e */
[----:B------:R-:W3:Y:S01]  /*0cc0*/  @!P2 LDG.E R15, desc[UR6][R14.64] ;  /* 0x000000060e0fa981 */ /* 0x000ee2000c1e1900 */
[----:B------:R-:W-:Y:S02]  /*0cd0*/  @P0 LEA R4, R4, R3, 0x2 ;  /* 0x0000000304040211 */ /* 0x000fe400078e10ff */
[----:B------:R-:W-:-:S03]  /*0ce0*/  @!P2 IADD3 R12, PT, PT, R12, -R11, RZ ;  /* 0x8000000b0c0ca210 */ /* 0x000fc60007ffe0ff */
[----:B------:R-:W4:Y:S01]  /*0cf0*/  @P0 LDS R10, [R4] ;  /* 0x00000000040a0984 */ /* 0x000f220000000800 */
[----:B------:R-:W-:-:S03]  /*0d00*/  @!P2 LEA R12, R12, R3, 0x2 ;  /* 0x000000030c0ca211 */ /* 0x000fc600078e10ff */
[----:B------:R-:W2:Y:S04]  /*0d10*/  @P0 LDS R11, [R4+0x4] ;  /* 0x00000400040b0984 */ /* 0x000ea80000000800 */
[----:B------:R-:W3:Y:S01]  /*0d20*/  @!P2 LDS R12, [R12] ;  /* 0x000000000c0ca984 */ /* 0x000ee20000000800 */
[----:B----4-:R-:W-:Y:S01]  /*0d30*/  @P0 FADD R21, R10, -R21 ;  /* 0x800000150a150221 */ /* 0x010fe20000000000 */
[----:B--2---:R-:W-:-:S03]  /*0d40*/  @P0 FADD R10, R11, -R18 ;  /* 0x800000120b0a0221 */ /* 0x004fc60000000000 */
[----:B------:R-:W-:-:S04]  /*0d50*/  @P0 FFMA R21, R21, R21, R34 ;  /* 0x0000001515150223 */ /* 0x000fc80000000022 */
[----:B------:R-:W-:Y:S01]  /*0d60*/  @P0 FFMA R34, R10, R10, R21 ;  /* 0x0000000a0a220223 */ /* 0x000fe20000000015 */
[----:B---3--:R-:W-:-:S04]  /*0d70*/  @!P2 FADD R15, R12, -R15 ;  /* 0x8000000f0c0fa221 */ /* 0x008fc80000000000 */
[----:B------:R-:W-:-:S07]  /*0d80*/  @!P2 FFMA R34, R15, R15, R34 ;  /* 0x0000000f0f22a223 */ /* 0x000fce0000000022 */
.L_x_33:
[----:B------:R-:W-:Y:S05]  /*0d90*/  BSYNC.RECONVERGENT B0 ;  /* 0x0000000000007941 */ /* 0x000fea0003800200 */
.L_x_32:
[----:B------:R-:W-:Y:S01]  /*0da0*/  BAR.SYNC.DEFER_BLOCKING 0x0 ;  /* 0x0000000000007b1d */ /* 0x000fe20000010000 */
[----:B------:R-:W-:Y:S01]  /*0db0*/  VIADD R8, R8, 0x1 ;  /* 0x0000000108087836 */ /* 0x000fe20000000000 */
[----:B------:R-:W-:Y:S02]  /*0dc0*/  IADD3 R6, PT, PT, R6, 0x1, RZ ;  /* 0x0000000106067810 */ /* 0x000fe40007ffe0ff */
[----:B------:R-:W-:Y:S02]  /*0dd0*/  IADD3 R7, PT, PT, R7, 0x1, RZ ;  /* 0x0000000107077810 */ /* 0x000fe40007ffe0ff */
[----:B------:R-:W-:Y:S05]  /*0de0*/  @!P1 BRA `(.L_x_39) ;  /* 0xfffffff000ec9947 */ /* 0x000fea000383ffff */
[----:B------:R-:W0:Y:S01]  /*0df0*/  S2R R4, SR_TID.X ;  /* 0x0000000000047919 */ /* 0x000e220000002100 */
[----:B------:R-:W1:Y:S01]  /*0e00*/  S2UR UR5, SR_CgaCtaId ;  /* 0x00000000000579c3 */ /* 0x000e620000008800 */
[----:B------:R-:W-:Y:S02]  /*0e10*/  UMOV UR4, 0x400 ;  /* 0x0000040000047882 */ /* 0x000fe40000000000 */
[----:B-1----:R-:W-:-:S06]  /*0e20*/  ULEA UR4, UR5, UR4, 0x18 ;  /* 0x0000000405047291 */ /* 0x002fcc000f8ec0ff */
[----:B0-----:R-:W-:Y:S01]  /*0e30*/  LEA R8, R4, UR4, 0x2 ;  /* 0x0000000404087c11 */ /* 0x001fe2000f8e10ff */
[----:B------:R-:W-:-:S05]  /*0e40*/  FADD R4, RZ, R34 ;  /* 0x00000022ff047221 */ /* 0x000fca0000000000 */
[----:B------:R-:W1:Y:S02]  /*0e50*/  LDS R8, [R8] ;  /* 0x0000000008087984 */ /* 0x000e640000000800 */
.L_x_31:
[----:B------:R-:W-:Y:S01]  /*0e60*/  IADD3 R6, PT, PT, R4, -0xd000000, RZ ;  /* 0xf300000004067810 */ /* 0x000fe20007ffe0ff */
[----:B------:R2:W3:Y:S01]  /*0e70*/  MUFU.RSQ R9, R4 ;  /* 0x0000000400097308 */ /* 0x0004e20000001400 */
[----:B------:R-:W-:Y:S02]  /*0e80*/  BSSY.RECONVERGENT B0, `(.L_x_40) ;  /* 0x000000b000007945 */ /* 0x000fe40003800200 */
[----:B------:R-:W-:-:S13]  /*0e90*/  ISETP.GT.U32.AND P0, PT, R6, 0x727fffff, PT ;  /* 0x727fffff0600780c */ /* 0x000fda0003f04070 */
[----:B--2---:R-:W-:Y:S05]  /*0ea0*/  @!P0 BRA `(.L_x_41) ;  /* 0x0000000000108947 */ /* 0x004fea0003800000 */
[----:B------:R-:W-:-:S07]  /*0eb0*/  MOV R12, 0xed0 ;  /* 0x00000ed0000c7802 */ /* 0x000fce0000000f00 */
[----:B01-3--:R-:W-:Y:S05]  /*0ec0*/  CALL.REL.NOINC `($__internal_1_$__cuda_sm20_sqrt_rn_f32_slowpath) ;  /* 0x0000000000fc7944 */ /* 0x00bfea0003c00000 */
[----:B------:R-:W-:Y:S01]  /*0ed0*/  MOV R7, R4 ;  /* 0x0000000400077202 */ /* 0x000fe20000000f00 */
[----:B------:R-:W-:Y:S06]  /*0ee0*/  BRA `(.L_x_42) ;  /* 0x0000000000107947 */ /* 0x000fec0003800000 */
.L_x_41:
[C---:B---3--:R-:W-:Y:S01]  /*0ef0*/  FMUL.FTZ R7, R9.reuse, R4 ;  /* 0x0000000409077220 */ /* 0x048fe20000410000 */
[----:B------:R-:W-:-:S03]  /*0f00*/  FMUL.FTZ R6, R9, 0.5 ;  /* 0x3f00000009067820 */ /* 0x000fc60000410000 */
[----:B------:R-:W-:-:S04]  /*0f10*/  FFMA R4, -R7, R7, R4 ;  /* 0x0000000707047223 */ /* 0x000fc80000000104 */
[----:B------:R-:W-:-:S07]  /*0f20*/  FFMA R7, R4, R6, R7 ;  /* 0x0000000604077223 */ /* 0x000fce0000000007 */
.L_x_42:
[----:B------:R-:W-:Y:S05]  /*0f30*/  BSYNC.RECONVERGENT B0 ;  /* 0x0000000000007941 */ /* 0x000fea0003800200 */
.L_x_40:
[----:B------:R-:W2:Y:S01]  /*0f40*/  S2UR UR5, SR_CgaCtaId ;  /* 0x00000000000579c3 */ /* 0x000ea20000008800 */
[----:B------:R-:W3:Y:S01]  /*0f50*/  S2R R4, SR_TID.X ;  /* 0x0000000000047919 */ /* 0x000ee20000002100 */
[----:B------:R-:W-:Y:S01]  /*0f60*/  UMOV UR4, 0x400 ;  /* 0x0000040000047882 */ /* 0x000fe20000000000 */
[----:B-1----:R-:W-:Y:S01]  /*0f70*/  FADD R8, R7, R8 ;  /* 0x0000000807087221 */ /* 0x002fe20000000000 */
[----:B------:R-:W-:Y:S01]  /*0f80*/  IADD3 R5, PT, PT, R2, R5, RZ ;  /* 0x0000000502057210 */ /* 0x000fe20007ffe0ff */
[----:B--2---:R-:W-:Y:S01]  /*0f90*/  ULEA UR4, UR5, UR4, 0x18 ;  /* 0x0000000405047291 */ /* 0x004fe2000f8ec0ff */
[----:B------:R-:W1:Y:S05]  /*0fa0*/  LDCU UR5, c[0x0][0x380] ;  /* 0x00007000ff0577ac */ /* 0x000e6a0008000800 */
[----:B---3--:R-:W-:-:S05]  /*0fb0*/  LEA R7, R4, UR4, 0x2 ;  /* 0x0000000404077c11 */ /* 0x008fca000f8e10ff */
[----:B------:R2:W-:Y:S01]  /*0fc0*/  STS [R7], R8 ;  /* 0x0000000807007388 */ /* 0x0005e20000000800 */
[----:B-1----:R-:W-:-:S13]  /*0fd0*/  ISETP.GE.U32.AND P0, PT, R5, UR5, PT ;  /* 0x0000000505007c0c */ /* 0x002fda000bf06070 */
[----:B--2---:R-:W-:Y:S05]  /*0fe0*/  @!P0 BRA `(.L_x_43) ;  /* 0xfffffff000408947 */ /* 0x004fea000383ffff */
.L_x_30:
[----:B------:R-:W1:Y:S01]  /*0ff0*/  S2R R6, SR_TID.X ;  /* 0x0000000000067919 */ /* 0x000e620000002100 */
[----:B------:R-:W2:Y:S01]  /*1000*/  S2UR UR5, SR_CgaCtaId ;  /* 0x00000000000579c3 */ /* 0x000ea20000008800 */
[----:B------:R-:W-:Y:S02]  /*1010*/  UMOV UR4, 0x400 ;  /* 0x0000040000047882 */ /* 0x000fe40000000000 */
[----:B--2---:R-:W-:-:S06]  /*1020*/  ULEA UR4, UR5, UR4, 0x18 ;  /* 0x0000000405047291 */ /* 0x004fcc000f8ec0ff */
[C---:B-1----:R-:W-:Y:S01]  /*1030*/  LEA R15, R6.reuse, UR4, 0x2 ;  /* 0x00000004060f7c11 */ /* 0x042fe2000f8e10ff */
[----:B------:R-:W-:Y:S05]  /*1040*/  WARPSYNC.ALL ;  /* 0x0000000000007948 */ /* 0x000fea0003800000 */
[----:B------:R-:W-:Y:S01]  /*1050*/  BAR.SYNC.DEFER_BLOCKING 0x0 ;  /* 0x0000000000007b1d */ /* 0x000fe20000010000 */
[C---:B------:R-:W-:Y:S02]  /*1060*/  ISETP.GT.U32.AND P0, PT, R6.reuse, 0x7f, PT ;  /* 0x0000007f0600780c */ /* 0x040fe40003f04070 */
[----:B------:R-:W-:-:S11]  /*1070*/  ISETP.GT.U32.AND P1, PT, R6, 0x3f, PT ;  /* 0x0000003f0600780c */ /* 0x000fd60003f24070 */
[----:B------:R-:W-:Y:S04]  /*1080*/  @!P0 LDS R2, [R15+0x200] ;  /* 0x000200000f028984 */ /* 0x000fe80000000800 */
[----:B------:R-:W1:Y:S02]  /*1090*/  @!P0 LDS R3, [R15] ;  /* 0x000000000f038984 */ /* 0x000e640000000800 */
[----:B-1----:R-:W-:-:S05]  /*10a0*/  @!P0 FADD R2, R2, R3 ;  /* 0x0000000302028221 */ /* 0x002fca0000000000 */
[----:B------:R-:W-:Y:S01]  /*10b0*/  @!P0 STS [R15], R2 ;  /* 0x000000020f008388 */ /* 0x000fe20000000800 */
[----:B------:R-:W-:Y:S01]  /*10c0*/  BAR.SYNC.DEFER_BLOCKING 0x0 ;  /* 0x0000000000007b1d */ /* 0x000fe20000010000 */
[----:B------:R-:W-:-:S05]  /*10d0*/  ISETP.GT.U32.AND P0, PT, R6, 0x1f, PT ;  /* 0x0000001f0600780c */ /* 0x000fca0003f04070 */
[----:B------:R-:W-:Y:S04]  /*10e0*/  @!P1 LDS R3, [R15+0x100] ;  /* 0x000100000f039984 */ /* 0x000fe80000000800 */
[----:B------:R-:W1:Y:S02]  /*10f0*/  @!P1 LDS R4, [R15] ;  /* 0x000000000f049984 */ /* 0x000e640000000800 */
[----:B-1----:R-:W-:-:S05]  /*1100*/  @!P1 FADD R3, R3, R4 ;  /* 0x0000000403039221 */ /* 0x002fca0000000000 */
[----:B------:R1:W-:Y:S01]  /*1110*/  @!P1 STS [R15], R3 ;  /* 0x000000030f009388 */ /* 0x0003e20000000800 */
[----:B------:R-:W-:Y:S06]  /*1120*/  BAR.SYNC.DEFER_BLOCKING 0x0 ;  /* 0x0000000000007b1d */ /* 0x000fec0000010000 */
[----:B------:R-:W-:Y:S05]  /*1130*/  @P0 EXIT ;  /* 0x000000000000094d */ /* 0x000fea0003800000 */
[----:B------:R-:W-:Y:S01]  /*1140*/  LDS R2, [R15+0x80] ;  /* 0x000080000f027984 */ /* 0x000fe20000000800 */
[----:B------:R-:W-:-:S03]  /*1150*/  ISETP.NE.AND P0, PT, R6, RZ, PT ;  /* 0x000000ff0600720c */ /* 0x000fc60003f05270 */
[----:B-1----:R-:W1:Y:S04]  /*1160*/  LDS R3, [R15] ;  /* 0x000000000f037984 */ /* 0x002e680000000800 */
[----:B------:R-:W2:Y:S04]  /*1170*/  LDS R5, [R15+0x40] ;  /* 0x000040000f057984 */ /* 0x000ea80000000800 */
[----:B------:R-:W3:Y:S04]  /*1180*/  LDS R7, [R15+0x20] ;  /* 0x000020000f077984 */ /* 0x000ee80000000800 */
[----:B------:R-:W4:Y:S04]  /*1190*/  LDS R9, [R15+0x10] ;  /* 0x000010000f097984 */ /* 0x000f280000000800 */
[----:B------:R-:W5:Y:S04]  /*11a0*/  LDS R11, [R15+0x8] ;  /* 0x000008000f0b7984 */ /* 0x000f680000000800 */
[----:B------:R-:W0:Y:S01]  /*11b0*/  LDS R13, [R15+0x4] ;  /* 0x000004000f0d7984 */ /* 0x000e220000000800 */
[----:B-1----:R-:W-:-:S04]  /*11c0*/  FADD R2, R2, R3 ;  /* 0x0000000302027221 */ /* 0x002fc80000000000 */
[----:B--2---:R-:W-:-:S04]  /*11d0*/  FADD R2, R2, R5 ;  /* 0x0000000502027221 */ /* 0x004fc80000000000 */
[----:B---3--:R-:W-:-:S04]  /*11e0*/  FADD R2, R2, R7 ;  /* 0x0000000702027221 */ /* 0x008fc80000000000 */
[----:B----4-:R-:W-:-:S04]  /*11f0*/  FADD R2, R2, R9 ;  /* 0x0000000902027221 */ /* 0x010fc80000000000 */
[----:B-----5:R-:W-:-:S04]  /*1200*/  FADD R2, R2, R11 ;  /* 0x0000000b02027221 */ /* 0x020fc80000000000 */
[----:B0-----:R-:W-:-:S05]  /*1210*/  FADD R2, R2, R13 ;  /* 0x0000000d02027221 */ /* 0x001fca0000000000 */
[----:B------:R0:W-:Y:S01]  /*1220*/  STS [R15], R2 ;  /* 0x000000020f007388 */ /* 0x0001e20000000800 */
[----:B------:R-:W-:Y:S05]  /*1230*/  @P0 EXIT ;  /* 0x000000000000094d */ /* 0x000fea0003800000 */
[----:B------:R-:W1:Y:S01]  /*1240*/  S2UR UR5, SR_CgaCtaId ;  /* 0x00000000000579c3 */ /* 0x000e620000008800 */
[----:B------:R-:W-:-:S07]  /*1250*/  UMOV UR4, 0x400 ;  /* 0x0000040000047882 */ /* 0x000fce0000000000 */
[----:B0-----:R-:W0:Y:S01]  /*1260*/  LDC.64 R2, c[0x0][0x3a0] ;  /* 0x0000e800ff027b82 */ /* 0x001e220000000a00 */
[----:B-1----:R-:W-:Y:S01]  /*1270*/  ULEA UR4, UR5, UR4, 0x18 ;  /* 0x0000000405047291 */ /* 0x002fe2000f8ec0ff */
[----:B0-----:R-:W-:-:S08]  /*1280*/  IMAD.WIDE.U32 R2, R0, 0x4, R2 ;  /* 0x0000000400027825 */ /* 0x001fd000078e0002 */
[----:B------:R-:W0:Y:S04]  /*1290*/  LDS R5, [UR4] ;  /* 0x00000004ff057984 */ /* 0x000e280008000800 */
[----:B0-----:R-:W-:Y:S01]  /*12a0*/  STG.E desc[UR6][R2.64], R5 ;  /* 0x0000000502007986 */ /* 0x001fe2000c101906 */
[----:B------:R-:W-:Y:S05]  /*12b0*/  EXIT ;  /* 0x000000000000794d */ /* 0x000fea0003800000 */
        .weak           $__internal_1_$__cuda_sm20_sqrt_rn_f32_slowpath
        .type           $__internal_1_$__cuda_sm20_sqrt_rn_f32_slowpath,@function
        .size           $__internal_1_$__cuda_sm20_sqrt_rn_f32_slowpath,(.L_x_61 - $__internal_1_$__cuda_sm20_sqrt_rn_f32_slowpath)
$__internal_1_$__cuda_sm20_sqrt_rn_f32_slowpath:
[----:B------:R-:W-:-:S13]  /*12c0*/  LOP3.LUT P0, RZ, R4, 0x7fffffff, RZ, 0xc0, !PT ;  /* 0x7fffffff04ff7812 */ /* 0x000fda000780c0ff */
[----:B------:R-:W-:Y:S01]  /*12d0*/  @!P0 IMAD.MOV.U32 R6, RZ, RZ, R4 ;  /* 0x000000ffff068224 */ /* 0x000fe200078e0004 */
[----:B------:R-:W-:Y:S06]  /*12e0*/  @!P0 BRA `(.L_x_44) ;  /* 0x0000000000408947 */ /* 0x000fec0003800000 */
[----:B------:R-:W-:-:S13]  /*12f0*/  FSETP.GEU.FTZ.AND P0, PT, R4, RZ, PT ;  /* 0x000000ff0400720b */ /* 0x000fda0003f1e000 */
[----:B------:R-:W-:Y:S01]  /*1300*/  @!P0 MOV R6, 0x7fffffff ;  /* 0x7fffffff00068802 */ /* 0x000fe20000000f00 */
[----:B------:R-:W-:Y:S06]  /*1310*/  @!P0 BRA `(.L_x_44) ;  /* 0x0000000000348947 */ /* 0x000fec0003800000 */
[----:B------:R-:W-:-:S13]  /*1320*/  FSETP.GTU.FTZ.AND P0, PT, |R4|, +INF , PT ;  /* 0x7f8000000400780b */ /* 0x000fda0003f1c200 */
[----:B------:R-:W-:Y:S01]  /*1330*/  @P0 FADD.FTZ R6, R4, 1 ;  /* 0x3f80000004060421 */ /* 0x000fe20000010000 */
[----:B------:R-:W-:Y:S06]  /*1340*/  @P0 BRA `(.L_x_44) ;  /* 0x0000000000280947 */ /* 0x000fec0003800000 */
[----:B------:R-:W-:-:S13]  /*1350*/  FSETP.NEU.FTZ.AND P0, PT, |R4|, +INF , PT ;  /* 0x7f8000000400780b */ /* 0x000fda0003f1d200 */
[----:B------:R-:W-:-:S04]  /*1360*/  @P0 FFMA R7, R4, 1.84467440737095516160e+19, RZ ;  /* 0x5f80000004070823 */ /* 0x000fc800000000ff */
[----:B------:R-:W0:Y:S02]  /*1370*/  @P0 MUFU.RSQ R6, R7 ;  /* 0x0000000700060308 */ /* 0x000e240000001400 */
[----:B0-----:R-:W-:Y:S01]  /*1380*/  @P0 FMUL.FTZ R10, R7, R6 ;  /* 0x00000006070a0220 */ /* 0x001fe20000410000 */
[----:B------:R-:W-:Y:S01]  /*1390*/  @P0 FMUL.FTZ R11, R6, 0.5 ;  /* 0x3f000000060b0820 */ /* 0x000fe20000410000 */
[----:B------:R-:W-:Y:S02]  /*13a0*/  @!P0 MOV R6, R4 ;  /* 0x0000000400068202 */ /* 0x000fe40000000f00 */
[----:B------:R-:W-:-:S04]  /*13b0*/  @P0 FADD.FTZ R9, -R10, -RZ ;  /* 0x800000ff0a090221 */ /* 0x000fc80000010100 */
[----:B------:R-:W-:-:S04]  /*13c0*/  @P0 FFMA R9, R10, R9, R7 ;  /* 0x000000090a090223 */ /* 0x000fc80000000007 */
[----:B------:R-:W-:-:S04]  /*13d0*/  @P0 FFMA R9, R9, R11, R10 ;  /* 0x0000000b09090223 */ /* 0x000fc8000000000a */
[----:B------:R-:W-:-:S07]  /*13e0*/  @P0 FMUL.FTZ R6, R9, 2.3283064365386962891e-10 ;  /* 0x2f80000009060820 */ /* 0x000fce0000410000 */
.L_x_44:
[----:B------:R-:W-:Y:S01]  /*13f0*/  HFMA2 R7, -RZ, RZ, 0, 0 ;  /* 0x00000000ff077431 */ /* 0x000fe200000001ff */
[----:B------:R-:W-:Y:S02]  /*1400*/  MOV R4, R6 ;  /* 0x0000000600047202 */ /* 0x000fe40000000f00 */
[----:B------:R-:W-:-:S04]  /*1410*/  MOV R6, R12 ;  /* 0x0000000c00067202 */ /* 0x000fc80000000f00 */
[----:B------:R-:W-:Y:S05]  /*1420*/  RET.REL.NODEC R6 `(_Z14calcScore_CUDAiiPfS_PiS_) ;  /* 0xffffffe806f47950 */ /* 0x000fea0003c3ffff */
.L_x_45:
        /* <DEDUP_REMOVED lines=13> */
.L_x_61:


//--------------------- .text._Z23assignToClusters_KMCUDAiiiPfS_Pi --------------------------
	.section	.text._Z23assignToClusters_KMCUDAiiiPfS_Pi,"ax",@progbits
	.align	128
.text._Z23assignToClusters_KMCUDAiiiPfS_Pi:
        .type           _Z23assignToClusters_KMCUDAiiiPfS_Pi,@function
        .size           _Z23assignToClusters_KMCUDAiiiPfS_Pi,(.L_x_63 - _Z23assignToClusters_KMCUDAiiiPfS_Pi)
        .other          _Z23assignToClusters_KMCUDAiiiPfS_Pi,@"STO_CUDA_ENTRY STV_DEFAULT"
_Z23assignToClusters_KMCUDAiiiPfS_Pi:
[----:B------:R-:W-:Y:S01]  /*0000*/  LDC R1, c[0x0][0x37c] ;  /* 0x0000df00ff017b82 */ /* 0x000fe20000000800 */
[----:B------:R-:W0:Y:S01]  /*0010*/  S2R R3, SR_CTAID.X ;  /* 0x0000000000037919 */ /* 0x000e220000002500 */
[----:B------:R-:W0:Y:S01]  /*0020*/  LDCU UR17, c[0x0][0x360] ;  /* 0x00006c00ff1177ac */ /* 0x000e220008000800 */
[----:B------:R-:W0:Y:S01]  /*0030*/  S2R R0, SR_TID.X ;  /* 0x0000000000007919 */ /* 0x000e220000002100 */
[----:B------:R-:W1:Y:S01]  /*0040*/  LDCU UR4, c[0x0][0x380] ;  /* 0x00007000ff0477ac */ /* 0x000e620008000800 */
[----:B0-----:R-:W-:-:S05]  /*0050*/  IMAD R2, R3, UR17, R0 ;  /* 0x0000001103027c24 */ /* 0x001fca000f8e0200 */
[----:B-1----:R-:W-:-:S13]  /*0060*/  ISETP.GE.U32.AND P0, PT, R2, UR4, PT ;  /* 0x0000000402007c0c */ /* 0x002fda000bf06070 */
[----:B------:R-:W-:Y:S05]  /*0070*/  @P0 EXIT ;  /* 0x000000000000094d */ /* 0x000fea0003800000 */
[----:B------:R-:W0:Y:S01]  /*0080*/  LDCU UR4, c[0x0][0x384] ;  /* 0x00007080ff0477ac */ /* 0x000e220008000800 */
[----:B------:R-:W-:Y:S01]  /*0090*/  HFMA2 R3, -RZ, RZ, 0, 0 ;  /* 0x00000000ff037431 */ /* 0x000fe200000001ff */
[----:B------:R-:W1:Y:S01]  /*00a0*/  LDCU.64 UR18, c[0x0][0x358] ;  /* 0x00006b00ff1277ac */ /* 0x000e620008000a00 */
[----:B0-----:R-:W-:-:S09]  /*00b0*/  UISETP.NE.AND UP0, UPT, UR4, URZ, UPT ;  /* 0x000000ff0400728c */ /* 0x001fd2000bf05270 */
[----:B-1----:R-:W-:Y:S05]  /*00c0*/  BRA.U !UP0, `(.L_x_46) ;  /* 0x0000000d08887547 */ /* 0x002fea000b800000 */
[----:B------:R-:W-:Y:S02]  /*00d0*/  MOV R4, RZ ;  /* 0x000000ff00047202 */ /* 0x000fe40000000f00 */
[----:B------:R-:W-:Y:S02]  /*00e0*/  MOV R6, RZ ;  /* 0x000000ff00067202 */ /* 0x000fe40000000f00 */
[----:B------:R-:W-:-:S07]  /*00f0*/  MOV R3, RZ ;  /* 0x000000ff00037202 */ /* 0x000fce0000000f00 */
.L_x_56:
[----:B------:R-:W0:Y:S01]  /*0100*/  LDCU UR4, c[0x0][0x388] ;  /* 0x00007100ff0477ac */ /* 0x000e220008000800 */
[----:B------:R-:W-:Y:S01]  /*0110*/  MOV R5, RZ ;  /* 0x000000ff00057202 */ /* 0x000fe20000000f00 */
[----:B0-----:R-:W-:-:S09]  /*0120*/  UISETP.NE.AND UP0, UPT, UR4, URZ, UPT ;  /* 0x000000ff0400728c */ /* 0x001fd2000bf05270 */
[----:B------:R-:W-:Y:S05]  /*0130*/  BRA.U !UP0, `(.L_x_47) ;  /* 0x0000000d08147547 */ /* 0x000fea000b800000 */
[----:B------:R-:W-:Y:S01]  /*0140*/  HFMA2 R28, -RZ, RZ, 0, 0 ;  /* 0x00000000ff1c7431 */ /* 0x000fe200000001ff */
[----:B------:R-:W-:Y:S01]  /*0150*/  PRMT R7, RZ, 0x7610, R7 ;  /* 0x00007610ff077816 */ /* 0x000fe20000000007 */
[----:B------:R-:W-:Y:S01]  /*0160*/  UMOV UR4, URZ ;  /* 0x000000ff00047c82 */ /* 0x000fe20008000000 */
[----:B------:R-:W-:Y:S01]  /*0170*/  PRMT R12, RZ, 0x7610, R12 ;  /* 0x00007610ff0c7816 */ /* 0x000fe2000000000c */
[----:B------:R-:W-:-:S06]  /*0180*/  UMOV UR5, URZ ;  /* 0x000000ff00057c82 */ /* 0x000fcc0008000000 */
.L_x_52:
[----:B0-----:R-:W0:Y:S01]  /*0190*/  LDCU UR7, c[0x0][0x388] ;  /* 0x00007100ff0777ac */ /* 0x001e220008000800 */
[----:B------:R-:W-:-:S04]  /*01a0*/  IADD3 R5, PT, PT, R0, UR5, RZ ;  /* 0x0000000500057c10 */ /* 0x000fc8000fffe0ff */
[----:B0-----:R-:W-:-:S13]  /*01b0*/  ISETP.GE.U32.AND P0, PT, R5, UR7, PT ;  /* 0x0000000705007c0c */ /* 0x001fda000bf06070 */
[----:B------:R-:W0:Y:S01]  /*01c0*/  @!P0 LDC.64 R8, c[0x0][0x398] ;  /* 0x0000e600ff088b82 */ /* 0x000e220000000a00 */
[----:B------:R-:W-:-:S04]  /*01d0*/  @!P0 IMAD R5, R6, UR7, R5 ;  /* 0x0000000706058c24 */ /* 0x000fc8000f8e0205 */
[----:B0-----:R-:W-:-:S06]  /*01e0*/  @!P0 IMAD.WIDE.U32 R8, R5, 0x4, R8 ;  /* 0x0000000405088825 */ /* 0x001fcc00078e0008 */
[----:B------:R-:W2:Y:S01]  /*01f0*/  @!P0 LDG.E R8, desc[UR18][R8.64] ;  /* 0x0000001208088981 */ /* 0x000ea2000c1e1900 */
[----:B------:R-:W-:Y:S01]  /*0200*/  @!P0 MOV R5, 0x400 ;  /* 0x0000040000058802 */ /* 0x000fe20000000f00 */
[----:B------:R-:W-:Y:S01]  /*0210*/  UIADD3 UR6, UPT, UPT, UR17, UR5, URZ ;  /* 0x0000000511067290 */ /* 0x000fe2000fffe0ff */
[----:B------:R-:W0:Y:S01]  /*0220*/  @!P0 S2R R10, SR_CgaCtaId ;  /* 0x00000000000a8919 */ /* 0x000e220000008800 */
[----:B------:R-:W-:Y:S02]  /*0230*/  UMOV UR8, UR5 ;  /* 0x0000000500087c82 */ /* 0x000fe40008000000 */
[----:B------:R-:W-:-:S03]  /*0240*/  UISETP.LT.U32.AND UP0, UPT, UR6, UR7, UPT ;  /* 0x000000070600728c */ /* 0x000fc6000bf01070 */
[----:B------:R-:W-:Y:S01]  /*0250*/  UMOV UR5, UR6 ;  /* 0x0000000600057c82 */ /* 0x000fe20008000000 */
[----:B------:R-:W-:Y:S02]  /*0260*/  USEL UR20, UR6, UR7, UP0 ;  /* 0x0000000706147287 */ /* 0x000fe40008000000 */
[----:B------:R-:W-:Y:S02]  /*0270*/  UISETP.GE.U32.AND UP0, UPT, UR6, UR7, UPT ;  /* 0x000000070600728c */ /* 0x000fe4000bf06070 */
[----:B------:R-:W-:Y:S01]  /*0280*/  UISETP.GE.U32.AND UP1, UPT, UR8, UR20, UPT ;  /* 0x000000140800728c */ /* 0x000fe2000bf26070 */
[----:B0-----:R-:W-:-:S04]  /*0290*/  @!P0 LEA R5, R10, R5, 0x18 ;  /* 0x000000050a058211 */ /* 0x001fc800078ec0ff */
[----:B------:R-:W-:-:S05]  /*02a0*/  @!P0 LEA R5, R0, R5, 0x2 ;  /* 0x0000000500058211 */ /* 0x000fca00078e10ff */
[----:B--2---:R0:W-:Y:S01]  /*02b0*/  @!P0 STS [R5], R8 ;  /* 0x0000000805008388 */ /* 0x0041e20000000800 */
[----:B------:R-:W-:Y:S06]  /*02c0*/  BAR.SYNC.DEFER_BLOCKING 0x0 ;  /* 0x0000000000007b1d */ /* 0x000fec0000010000 */
[----:B------:R-:W-:Y:S05]  /*02d0*/  BRA.U UP1, `(.L_x_48) ;  /* 0x0000000901947547 */ /* 0x000fea000b800000 */
[----:B------:R-:W-:Y:S01]  /*02e0*/  UIMAD UR6, UR17, UR4, URZ ;  /* 0x00000004110672a4 */ /* 0x000fe2000f8e02ff */
[----:B------:R-:W-:-:S03]  /*02f0*/  MOV R13, UR8 ;  /* 0x00000008000d7c02 */ /* 0x000fc60008000f00 */
[----:B------:R-:W-:Y:S02]  /*0300*/  UIADD3 UR7, UPT, UPT, -UR20, UR6, URZ ;  /* 0x0000000614077290 */ /* 0x000fe4000fffe1ff */
[----:B------:R-:W-:Y:S02]  /*0310*/  UIADD3 UR9, UPT, UPT, UR20, -UR6, URZ ;  /* 0x8000000614097290 */ /* 0x000fe4000fffe0ff */
[----:B------:R-:W-:-:S09]  /*0320*/  UISETP.GT.U32.AND UP1, UPT, UR7, -0x8, UPT ;  /* 0xfffffff80700788c */ /* 0x000fd2000bf24070 */
[----:B------:R-:W-:Y:S05]  /*0330*/  BRA.U UP1, `(.L_x_49) ;  /* 0x00000005011c7547 */ /* 0x000fea000b800000 */
[----:B------:R-:W0:Y:S01]  /*0340*/  LDC R17, c[0x0][0x380] ;  /* 0x0000e000ff117b82 */ /* 0x000e220000000800 */
[----:B------:R-:W-:Y:S02]  /*0350*/  UIADD3 UR11, UPT, UPT, UR8, 0x2, URZ ;  /* 0x00000002080b7890 */ /* 0x000fe4000fffe0ff */
[----:B------:R-:W-:Y:S01]  /*0360*/  MOV R13, UR8 ;  /* 0x00000008000d7c02 */ /* 0x000fe20008000f00 */
[----:B------:R-:W-:Y:S02]  /*0370*/  UIADD3 UR12, UPT, UPT, UR8, 0x3, URZ ;  /* 0x00000003080c7890 */ /* 0x000fe4000fffe0ff */
[----:B------:R-:W-:Y:S02]  /*0380*/  UIADD3 UR13, UPT, UPT, UR8, 0x4, URZ ;  /* 0x00000004080d7890 */ /* 0x000fe4000fffe0ff */
[----:B------:R-:W-:Y:S01]  /*0390*/  UIADD3 UR14, UPT, UPT, UR8, 0x5, URZ ;  /* 0x00000005080e7890 */ /* 0x000fe2000fffe0ff */
[----:B------:R-:W1:Y:S01]  /*03a0*/  S2UR UR10, SR_CgaCtaId ;  /* 0x00000000000a79c3 */ /* 0x000e620000008800 */
[----:B------:R-:W-:-:S02]  /*03b0*/  UIADD3 UR15, UPT, UPT, UR8, 0x6, URZ ;  /* 0x00000006080f7890 */ /* 0x000fc4000fffe0ff */
[----:B------:R-:W-:Y:S01]  /*03c0*/  UIADD3 UR16, UPT, UPT, UR8, 0x7, URZ ;  /* 0x0000000708107890 */ /* 0x000fe2000fffe0ff */
[----:B------:R-:W-:Y:S01]  /*03d0*/  UMOV UR7, 0x400 ;  /* 0x0000040000077882 */ /* 0x000fe20000000000 */
[----:B------:R-:W-:Y:S01]  /*03e0*/  ULOP3.LUT UR6, UR9, 0xfffffff8, URZ, 0xc0, !UPT ;  /* 0xfffffff809067892 */ /* 0x000fe2000f8ec0ff */
[C---:B0-----:R-:W-:Y:S02]  /*03f0*/  IMAD R5, R17.reuse, UR8, R17 ;  /* 0x0000000811057c24 */ /* 0x041fe4000f8e0211 */
[C-C-:B------:R-:W-:Y:S02]  /*0400*/  IMAD R25, R17.reuse, UR11, R2.reuse ;  /* 0x0000000b11197c24 */ /* 0x140fe4000f8e0202 */
[C-C-:B------:R-:W-:Y:S01]  /*0410*/  IMAD R16, R17.reuse, UR12, R2.reuse ;  /* 0x0000000c11107c24 */ /* 0x140fe2000f8e0202 */
[----:B------:R-:W-:Y:S01]  /*0420*/  IADD3 R5, PT, PT, R2, R5, RZ ;  /* 0x0000000502057210 */ /* 0x000fe20007ffe0ff */
[C-C-:B------:R-:W-:Y:S01]  /*0430*/  IMAD R20, R17.reuse, UR13, R2.reuse ;  /* 0x0000000d11147c24 */ /* 0x140fe2000f8e0202 */
[----:B-1----:R-:W-:Y:S01]  /*0440*/  ULEA UR10, UR10, UR7, 0x18 ;  /* 0x000000070a0a7291 */ /* 0x002fe2000f8ec0ff */
[C-C-:B------:R-:W-:Y:S01]  /*0450*/  IMAD R21, R17.reuse, UR14, R2.reuse ;  /* 0x0000000e11157c24 */ /* 0x140fe2000f8e0202 */
[----:B------:R-:W-:Y:S01]  /*0460*/  UIADD3 UR7, UPT, UPT, -UR6, URZ, URZ ;  /* 0x000000ff06077290 */ /* 0x000fe2000fffe1ff */
[C-C-:B------:R-:W-:Y:S01]  /*0470*/  IMAD R22, R17.reuse, UR15, R2.reuse ;  /* 0x0000000f11167c24 */ /* 0x140fe2000f8e0202 */
[----:B------:R-:W-:Y:S01]  /*0480*/  UIADD3 UR6, UPT, UPT, UR10, 0x10, URZ ;  /* 0x000000100a067890 */ /* 0x000fe2000fffe0ff */
[----:B------:R-:W-:-:S02]  /*0490*/  IMAD R23, R17, UR16, R2 ;  /* 0x0000001011177c24 */ /* 0x000fc4000f8e0202 */
[----:B------:R-:W-:-:S09]  /*04a0*/  IMAD R24, R17, UR8, R2 ;  /* 0x0000000811187c24 */ /* 0x000fd2000f8e0202 */
.L_x_50:
[----:B------:R-:W0:Y:S01]  /*04b0*/  LDC.64 R14, c[0x0][0x390] ;  /* 0x0000e400ff0e7b82 */ /* 0x000e220000000a00 */
[----:B------:R-:W1:Y:S01]  /*04c0*/  LDS.128 R8, [UR6+-0x10] ;  /* 0xfffff006ff087984 */ /* 0x000e620008000c00 */
[----:B0-----:R-:W-:-:S04]  /*04d0*/  IMAD.WIDE.U32 R26, R24, 0x4, R14 ;  /* 0x00000004181a7825 */ /* 0x001fc800078e000e */
[----:B------:R-:W-:Y:S02]  /*04e0*/  IMAD.WIDE.U32 R18, R5, 0x4, R14 ;  /* 0x0000000405127825 */ /* 0x000fe400078e000e */
[----:B------:R-:W1:Y:S04]  /*04f0*/  LDG.E R27, desc[UR18][R26.64] ;  /* 0x000000121a1b7981 */ /* 0x000e68000c1e1900 */
[----:B------:R-:W2:Y:S01]  /*0500*/  LDG.E R18, desc[UR18][R18.64] ;  /* 0x0000001212127981 */ /* 0x000ea2000c1e1900 */
[----:B-1----:R-:W-:Y:S01]  /*0510*/  FADD R29, R8, -R27 ;  /* 0x8000001b081d7221 */ /* 0x002fe20000000000 */
[----:B------:R-:W-:-:S04]  /*0520*/  IMAD.WIDE.U32 R26, R25, 0x4, R14 ;  /* 0x00000004191a7825 */ /* 0x000fc800078e000e */
[----:B--2---:R-:W-:Y:S01]  /*0530*/  FADD R9, R9, -R18 ;  /* 0x8000001209097221 */ /* 0x004fe20000000000 */
[----:B------:R-:W-:Y:S01]  /*0540*/  IMAD.WIDE.U32 R18, R16, 0x4, R14 ;  /* 0x0000000410127825 */ /* 0x000fe200078e000e */
[----:B------:R0:W2:Y:S05]  /*0550*/  LDG.E R8, desc[UR18][R26.64] ;  /* 0x000000121a087981 */ /* 0x0000aa000c1e1900 */
[----:B------:R-:W3:Y:S01]  /*0560*/  LDG.E R18, desc[UR18][R18.64] ;  /* 0x0000001212127981 */ /* 0x000ee2000c1e1900 */
[----:B------:R-:W-:-:S04]  /*0570*/  FFMA R28, R29, R29, R28 ;  /* 0x0000001d1d1c7223 */ /* 0x000fc8000000001c */
[----:B------:R-:W-:Y:S01]  /*0580*/  FFMA R9, R9, R9, R28 ;  /* 0x0000000909097223 */ /* 0x000fe2000000001c */
[----:B------:R-:W-:-:S06]  /*0590*/  IMAD.WIDE.U32 R28, R20, 0x4, R14 ;  /* 0x00000004141c7825 */ /* 0x000fcc00078e000e */
[----:B------:R-:W4:Y:S01]  /*05a0*/  LDG.E R29, desc[UR18][R28.64] ;  /* 0x000000121c1d7981 */ /* 0x000f22000c1e1900 */
[----:B0-----:R-:W-:-:S06]  /*05b0*/  IMAD.WIDE.U32 R26, R21, 0x4, R14 ;  /* 0x00000004151a7825 */ /* 0x001fcc00078e000e */
[----:B------:R-:W5:Y:S01]  /*05c0*/  LDG.E R26, desc[UR18][R26.64] ;  /* 0x000000121a1a7981 */ /* 0x000f62000c1e1900 */
[----:B--2---:R-:W-:Y:S01]  /*05d0*/  FADD R8, R10, -R8 ;  /* 0x800000080a087221 */ /* 0x004fe20000000000 */
[----:B---3--:R-:W-:-:S03]  /*05e0*/  FADD R19, R11, -R18 ;  /* 0x800000120b137221 */ /* 0x008fc60000000000 */
[----:B------:R-:W-:Y:S02]  /*05f0*/  FFMA R18, R8, R8, R9 ;  /* 0x0000000808127223 */ /* 0x000fe40000000009 */
[----:B------:R-:W4:Y:S02]  /*0600*/  LDS.128 R8, [UR6] ;  /* 0x00000006ff087984 */ /* 0x000f240008000c00 */
[----:B------:R-:W-:Y:S01]  /*0610*/  FFMA R18, R19, R19, R18 ;  /* 0x0000001313127223 */ /* 0x000fe20000000012 */
[----:B----4-:R-:W-:-:S04]  /*0620*/  FADD R8, R8, -R29 ;  /* 0x8000001d08087221 */ /* 0x010fc80000000000 */
[----:B------:R-:W-:Y:S01]  /*0630*/  FFMA R8, R8, R8, R18 ;  /* 0x0000000808087223 */ /* 0x000fe20000000012 */
[----:B------:R-:W-:-:S04]  /*0640*/  IMAD.WIDE.U32 R18, R22, 0x4, R14 ;  /* 0x0000000416127825 */ /* 0x000fc800078e000e */
[----:B------:R-:W-:Y:S02]  /*0650*/  IMAD.WIDE.U32 R14, R23, 0x4, R14 ;  /* 0x00000004170e7825 */ /* 0x000fe400078e000e */
[----:B------:R-:W2:Y:S04]  /*0660*/  LDG.E R19, desc[UR18][R18.64] ;  /* 0x0000001212137981 */ /* 0x000ea8000c1e1900 */
[----:B------:R-:W3:Y:S01]  /*0670*/  LDG.E R14, desc[UR18][R14.64] ;  /* 0x000000120e0e7981 */ /* 0x000ee2000c1e1900 */
[----:B------:R-:W-:Y:S01]  /*0680*/  UIADD3 UR7, UPT, UPT, UR7, 0x8, URZ ;  /* 0x0000000807077890 */ /* 0x000fe2000fffe0ff */
[----:B-----5:R-:W-:-:S03]  /*0690*/  FADD R9, R9, -R26 ;  /* 0x8000001a09097221 */ /* 0x020fc60000000000 */
[----:B------:R-:W-:Y:S01]  /*06a0*/  UISETP.NE.AND UP1, UPT, UR7, URZ, UPT ;  /* 0x000000ff0700728c */ /* 0x000fe2000bf25270 */
[----:B------:R-:W-:Y:S01]  /*06b0*/  FFMA R8, R9, R9, R8 ;  /* 0x0000000909087223 */ /* 0x000fe20000000008 */
[----:B------:R-:W-:Y:S01]  /*06c0*/  IADD3 R13, PT, PT, R13, 0x8, RZ ;  /* 0x000000080d0d7810 */ /* 0x000fe20007ffe0ff */
[C---:B------:R-:W-:Y:S01]  /*06d0*/  IMAD R16, R17.reuse, 0x8, R16 ;  /* 0x0000000811107824 */ /* 0x040fe200078e0210 */
[C---:B------:R-:W-:Y:S02]  /*06e0*/  LEA R5, R17.reuse, R5, 0x3 ;  /* 0x0000000511057211 */ /* 0x040fe400078e18ff */
[C---:B------:R-:W-:Y:S02]  /*06f0*/  LEA R25, R17.reuse, R25, 0x3 ;  /* 0x0000001911197211 */ /* 0x040fe400078e18ff */
[C---:B------:R-:W-:Y:S02]  /*0700*/  LEA R20, R17.reuse, R20, 0x3 ;  /* 0x0000001411147211 */ /* 0x040fe400078e18ff */
[----:B------:R-:W-:-:S02]  /*0710*/  LEA R21, R17, R21, 0x3 ;  /* 0x0000001511157211 */ /* 0x000fc400078e18ff */
[C---:B------:R-:W-:Y:S02]  /*0720*/  LEA R22, R17.reuse, R22, 0x3 ;  /* 0x0000001611167211 */ /* 0x040fe400078e18ff */
[C---:B------:R-:W-:Y:S02]  /*0730*/  LEA R23, R17.reuse, R23, 0x3 ;  /* 0x0000001711177211 */ /* 0x040fe400078e18ff */
[----:B------:R-:W-:Y:S01]  /*0740*/  LEA R24, R17, R24, 0x3 ;  /* 0x0000001811187211 */ /* 0x000fe200078e18ff */
[----:B------:R-:W-:Y:S01]  /*0750*/  UIADD3 UR6, UPT, UPT, UR6, 0x20, URZ ;  /* 0x0000002006067890 */ /* 0x000fe2000fffe0ff */
[----:B--2---:R-:W-:Y:S01]  /*0760*/  FADD R29, R10, -R19 ;  /* 0x800000130a1d7221 */ /* 0x004fe20000000000 */
[----:B---3--:R-:W-:-:S03]  /*0770*/  FADD R11, R11, -R14 ;  /* 0x8000000e0b0b7221 */ /* 0x008fc60000000000 */
[----:B------:R-:W-:-:S04]  /*0780*/  FFMA R8, R29, R29, R8 ;  /* 0x0000001d1d087223 */ /* 0x000fc80000000008 */
[----:B------:R-:W-:Y:S01]  /*0790*/  FFMA R28, R11, R11, R8 ;  /* 0x0000000b0b1c7223 */ /* 0x000fe20000000008 */
[----:B------:R-:W-:Y:S06]  /*07a0*/  BRA.U UP1, `(.L_x_50) ;  /* 0xfffffffd01407547 */ /* 0x000fec000b83ffff */
.L_x_49:
[----:B------:R-:W-:-:S09]  /*07b0*/  ULOP3.LUT UP1, URZ, UR9, 0x7, URZ, 0xc0, !UPT ;  /* 0x0000000709ff7892 */ /* 0x000fd2000f82c0ff */
[----:B------:R-:W-:Y:S05]  /*07c0*/  BRA.U !UP1, `(.L_x_48) ;  /* 0x0000000509587547 */ /* 0x000fea000b800000 */
[----:B------:R-:W-:Y:S01]  /*07d0*/  UPRMT UR6, UR17, 0x9910, URZ ;  /* 0x0000991011067896 */ /* 0x000fe200080000ff */
[----:B0-----:R-:W-:-:S05]  /*07e0*/  PRMT R5, R12, 0x9910, RZ ;  /* 0x000099100c057816 */ /* 0x001fca00000000ff */
[----:B------:R-:W-:-:S05]  /*07f0*/  IMAD R5, R5, UR6, RZ ;  /* 0x0000000605057c24 */ /* 0x000fca000f8e02ff */
[----:B------:R-:W-:-:S04]  /*0800*/  IADD3 R5, PT, PT, RZ, -R5, RZ ;  /* 0x80000005ff057210 */ /* 0x000fc80007ffe0ff */
[----:B------:R-:W-:-:S04]  /*0810*/  PRMT R5, R5, 0x7710, RZ ;  /* 0x0000771005057816 */ /* 0x000fc800000000ff */
[----:B------:R-:W-:-:S04]  /*0820*/  IADD3 R5, PT, PT, R5, UR20, RZ ;  /* 0x0000001405057c10 */ /* 0x000fc8000fffe0ff */
        /* <DEDUP_REMOVED lines=9> */
[----:B-1----:R-:W-:-:S03]  /*08c0*/  IMAD.WIDE.U32 R16, R17, 0x4, R8 ;  /* 0x0000000411107825 */ /* 0x002fc600078e0008 */
[C---:B------:R-:W-:Y:S01]  /*08d0*/  IADD3 R19, PT, PT, R5.reuse, UR7, RZ ;  /* 0x0000000705137c10 */ /* 0x040fe2000fffe0ff */
[--C-:B------:R-:W-:Y:S02]  /*08e0*/  IMAD.WIDE.U32 R10, R5, 0x4, R8.reuse ;  /* 0x00000004050a7825 */ /* 0x100fe400078e0008 */
[----:B------:R0:W2:Y:S02]  /*08f0*/  LDG.E R5, desc[UR18][R16.64] ;  /* 0x0000001210057981 */ /* 0x0000a4000c1e1900 */
[C-C-:B------:R-:W-:Y:S02]  /*0900*/  IMAD.WIDE.U32 R14, R19.reuse, 0x4, R8.reuse ;  /* 0x00000004130e7825 */ /* 0x140fe400078e0008 */
[----:B------:R1:W3:Y:S02]  /*0910*/  LDG.E R10, desc[UR18][R10.64] ;  /* 0x000000120a0a7981 */ /* 0x0002e4000c1e1900 */
[----:B------:R-:W-:Y:S02]  /*0920*/  VIADD R19, R19, UR7 ;  /* 0x0000000713137c36 */ /* 0x000fe40008000000 */
[----:B------:R4:W5:Y:S02]  /*0930*/  LDG.E R14, desc[UR18][R14.64] ;  /* 0x000000120e0e7981 */ /* 0x000964000c1e1900 */
[----:B------:R-:W-:-:S06]  /*0940*/  IMAD.WIDE.U32 R8, R19, 0x4, R8 ;  /* 0x0000000413087825 */ /* 0x000fcc00078e0008 */
[----:B------:R-:W5:Y:S01]  /*0950*/  LDG.E R8, desc[UR18][R8.64] ;  /* 0x0000001208087981 */ /* 0x000f62000c1e1900 */
[----:B------:R-:W-:Y:S01]  /*0960*/  MOV R18, 0x400 ;  /* 0x0000040000127802 */ /* 0x000fe20000000f00 */
[----:B------:R-:W0:Y:S03]  /*0970*/  S2R R19, SR_CgaCtaId ;  /* 0x0000000000137919 */ /* 0x000e260000008800 */
[----:B0-----:R-:W-:Y:S02]  /*0980*/  LEA R19, R19, R18, 0x18 ;  /* 0x0000001213137211 */ /* 0x001fe400078ec0ff */
[C---:B------:R-:W-:Y:S02]  /*0990*/  IADD3 R18, PT, PT, R13.reuse, -UR8, RZ ;  /* 0x800000080d127c10 */ /* 0x040fe4000fffe0ff */
[----:B------:R-:W-:Y:S02]  /*09a0*/  IADD3 R13, PT, PT, R13, 0x4, RZ ;  /* 0x000000040d0d7810 */ /* 0x000fe40007ffe0ff */
[----:B------:R-:W-:-:S05]  /*09b0*/  LEA R18, R18, R19, 0x2 ;  /* 0x0000001312127211 */ /* 0x000fca00078e10ff */
[----:B------:R-:W2:Y:S04]  /*09c0*/  LDS R16, [R18] ;  /* 0x0000000012107984 */ /* 0x000ea80000000800 */
[----:B-1----:R-:W3:Y:S04]  /*09d0*/  LDS R11, [R18+0x4] ;  /* 0x00000400120b7984 */ /* 0x002ee80000000800 */
[----:B------:R-:W5:Y:S04]  /*09e0*/  LDS R17, [R18+0x8] ;  /* 0x0000080012117984 */ /* 0x000f680000000800 */
[----:B----4-:R-:W0:Y:S01]  /*09f0*/  LDS R15, [R18+0xc] ;  /* 0x00000c00120f7984 */ /* 0x010e220000000800 */
[----:B--2---:R-:W-:-:S04]  /*0a00*/  FADD R5, R16, -R5 ;  /* 0x8000000510057221 */ /* 0x004fc80000000000 */
[----:B------:R-:W-:Y:S01]  /*0a10*/  FFMA R5, R5, R5, R28 ;  /* 0x0000000505057223 */ /* 0x000fe2000000001c */
[----:B---3--:R-:W-:Y:S01]  /*0a20*/  FADD R10, R11, -R10 ;  /* 0x8000000a0b0a7221 */ /* 0x008fe20000000000 */
[----:B-----5:R-:W-:-:S03]  /*0a30*/  FADD R14, R17, -R14 ;  /* 0x8000000e110e7221 */ /* 0x020fc60000000000 */
[----:B------:R-:W-:-:S04]  /*0a40*/  FFMA R5, R10, R10, R5 ;  /* 0x0000000a0a057223 */ /* 0x000fc80000000005 */
[----:B------:R-:W-:Y:S01]  /*0a50*/  FFMA R5, R14, R14, R5 ;  /* 0x0000000e0e057223 */ /* 0x000fe20000000005 */
[----:B0-----:R-:W-:-:S04]  /*0a60*/  FADD R8, R15, -R8 ;  /* 0x800000080f087221 */ /* 0x001fc80000000000 */
[----:B------:R-:W-:-:S07]  /*0a70*/  FFMA R28, R8, R8, R5 ;  /* 0x00000008081c7223 */ /* 0x000fce0000000005 */
.L_x_51:
[----:B------:R-:W-:Y:S05]  /*0a80*/  @!P1 BRA `(.L_x_48) ;  /* 0x0000000000a89947 */ /* 0x000fea0003800000 */
[----:B------:R-:W-:-:S05]  /*0a90*/  PRMT R5, R7, 0x9910, RZ ;  /* 0x0000991007057816 */ /* 0x000fca00000000ff */
[----:B------:R-:W-:-:S05]  /*0aa0*/  IMAD R5, R5, UR6, RZ ;  /* 0x0000000605057c24 */ /* 0x000fca000f8e02ff */
[----:B------:R-:W-:-:S04]  /*0ab0*/  IADD3 R5, PT, PT, RZ, -R5, RZ ;  /* 0x80000005ff057210 */ /* 0x000fc80007ffe0ff */
[----:B------:R-:W-:-:S04]  /*0ac0*/  PRMT R5, R5, 0x7710, RZ ;  /* 0x0000771005057816 */ /* 0x000fc800000000ff */
[----:B------:R-:W-:-:S04]  /*0ad0*/  IADD3 R5, PT, PT, R5, UR20, RZ ;  /* 0x0000001405057c10 */ /* 0x000fc8000fffe0ff */
[C---:B------:R-:W-:Y:S02]  /*0ae0*/  LOP3.LUT R8, R5.reuse, 0x3, RZ, 0xc0, !PT ;  /* 0x0000000305087812 */ /* 0x040fe400078ec0ff */
[----:B------:R-:W-:Y:S02]  /*0af0*/  LOP3.LUT R5, R5, 0x1, RZ, 0xc0, !PT ;  /* 0x0000000105057812 */ /* 0x000fe400078ec0ff */
[----:B------:R-:W-:Y:S02]  /*0b00*/  ISETP.NE.AND P0, PT, R8, 0x1, PT ;  /* 0x000000010800780c */ /* 0x000fe40003f05270 */
[----:B------:R-:W-:-:S11]  /*0b10*/  ISETP.NE.U32.AND P1, PT, R5, 0x1, PT ;  /* 0x000000010500780c */ /* 0x000fd60003f25070 */
[----:B------:R-:W0:Y:S01]  /*0b20*/  @P0 LDC R14, c[0x0][0x380] ;  /* 0x0000e000ff0e0b82 */ /* 0x000e220000000800 */
[----:B------:R-:W-:-:S07]  /*0b30*/  @P0 IADD3 R5, PT, PT, R13, -UR8, RZ ;  /* 0x800000080d050c10 */ /* 0x000fce000fffe0ff */
        /* <DEDUP_REMOVED lines=10> */
[----:B------:R0:W2:Y:S02]  /*0be0*/  @P0 LDG.E R10, desc[UR18][R10.64] ;  /* 0x000000120a0a0981 */ /* 0x0000a4000c1e1900 */
[----:B---3--:R-:W-:-:S06]  /*0bf0*/  @!P1 IMAD.WIDE.U32 R8, R17, 0x4, R8 ;  /* 0x0000000411089825 */ /* 0x008fcc00078e0008 */
[----:B------:R-:W3:Y:S01]  /*0c00*/  @!P1 LDG.E R8, desc[UR18][R8.64] ;  /* 0x0000001208089981 */ /* 0x000ee2000c1e1900 */
[----:B------:R-:W-:Y:S02]  /*0c10*/  @P0 MOV R16, 0x400 ;  /* 0x0000040000100802 */ /* 0x000fe40000000f00 */
[----:B------:R-:W-:Y:S01]  /*0c20*/  @!P1 IADD3 R13, PT, PT, R13, -UR8, RZ ;  /* 0x800000080d0d9c10 */ /* 0x000fe2000fffe0ff */
[----:B------:R-:W1:Y:S01]  /*0c30*/  @P0 S2R R17, SR_CgaCtaId ;  /* 0x0000000000110919 */ /* 0x000e620000008800 */
[----:B------:R-:W5:Y:S01]  /*0c40*/  @!P1 S2R R18, SR_CgaCtaId ;  /* 0x0000000000129919 */ /* 0x000f620000008800 */
[----:B-1----:R-:W-:-:S04]  /*0c50*/  @P0 LEA R16, R17, R16, 0x18 ;  /* 0x0000001011100211 */ /* 0x002fc800078ec0ff */
[----:B------:R-:W-:Y:S02]  /*0c60*/  @P0 LEA R16, R5, R16, 0x2 ;  /* 0x0000001005100211 */ /* 0x000fe400078e10ff */
[----:B------:R-:W-:-:S03]  /*0c70*/  @!P1 MOV R5, 0x400 ;  /* 0x0000040000059802 */ /* 0x000fc60000000f00 */
[----:B0-----:R-:W-:Y:S01]  /*0c80*/  @P0 LDS R11, [R16+0x4] ;  /* 0x00000400100b0984 */ /* 0x001fe20000000800 */
[----:B-----5:R-:W-:-:S03]  /*0c90*/  @!P1 LEA R18, R18, R5, 0x18 ;  /* 0x0000000512129211 */ /* 0x020fc600078ec0ff */
[----:B------:R-:W4:Y:S02]  /*0ca0*/  @P0 LDS R5, [R16] ;  /* 0x0000000010050984 */ /* 0x000f240000000800 */
[----:B------:R-:W-:-:S06]  /*0cb0*/  @!P1 IMAD R13, R13, 0x4, R18 ;  /* 0x000000040d0d9824 */ /* 0x000fcc00078e0212 */
[----:B------:R-:W3:Y:S01]  /*0cc0*/  @!P1 LDS R13, [R13] ;  /* 0x000000000d0d9984 */ /* 0x000ee20000000800 */
[----:B----4-:R-:W-:Y:S01]  /*0cd0*/  @P0 FADD R5, R5, -R14 ;  /* 0x8000000e05050221 */ /* 0x010fe20000000000 */
[----:B--2---:R-:W-:-:S03]  /*0ce0*/  @P0 FADD R10, R11, -R10 ;  /* 0x8000000a0b0a0221 */ /* 0x004fc60000000000 */
[----:B------:R-:W-:-:S04]  /*0cf0*/  @P0 FFMA R5, R5, R5, R28 ;  /* 0x0000000505050223 */ /* 0x000fc8000000001c */
[----:B------:R-:W-:Y:S01]  /*0d00*/  @P0 FFMA R28, R10, R10, R5 ;  /* 0x0000000a0a1c0223 */ /* 0x000fe20000000005 */
[----:B---3--:R-:W-:-:S04]  /*0d10*/  @!P1 FADD R5, R13, -R8 ;  /* 0x800000080d059221 */ /* 0x008fc80000000000 */
[----:B------:R-:W-:-:S07]  /*0d20*/  @!P1 FFMA R28, R5, R5, R28 ;  /* 0x00000005051c9223 */ /* 0x000fce000000001c */
.L_x_48:
[----:B------:R-:W-:Y:S01]  /*0d30*/  BAR.SYNC.DEFER_BLOCKING 0x0 ;  /* 0x0000000000007b1d */ /* 0x000fe20000010000 */
[----:B------:R-:W-:Y:S01]  /*0d40*/  IADD3 R12, PT, PT, R12, 0x1, RZ ;  /* 0x000000010c0c7810 */ /* 0x000fe20007ffe0ff */
[----:B------:R-:W-:Y:S01]  /*0d50*/  UIADD3 UR4, UPT, UPT, UR4, 0x1, URZ ;  /* 0x0000000104047890 */ /* 0x000fe2000fffe0ff */
[----:B------:R-:W-:-:S03]  /*0d60*/  IADD3 R7, PT, PT, R7, 0x1, RZ ;  /* 0x0000000107077810 */ /* 0x000fc60007ffe0ff */
[----:B------:R-:W-:Y:S08]  /*0d70*/  BRA.U !UP0, `(.L_x_52) ;  /* 0xfffffff508047547 */ /* 0x000ff0000b83ffff */
[----:B0-----:R-:W-:-:S07]  /*0d80*/  FADD R5, RZ, R28 ;  /* 0x0000001cff057221 */ /* 0x001fce0000000000 */
.L_x_47:
[----:B------:R-:W-:Y:S01]  /*0d90*/  IADD3 R7, PT, PT, R5, -0xd000000, RZ ;  /* 0xf300000005077810 */ /* 0x000fe20007ffe0ff */
[----:B------:R0:W1:Y:S01]  /*0da0*/  MUFU.RSQ R10, R5 ;  /* 0x00000005000a7308 */ /* 0x0000620000001400 */
[----:B------:R-:W-:Y:S02]  /*0db0*/  BSSY.RECONVERGENT B0, `(.L_x_53) ;  /* 0x000000b000007945 */ /* 0x000fe40003800200 */
[----:B------:R-:W-:-:S13]  /*0dc0*/  ISETP.GT.U32.AND P0, PT, R7, 0x727fffff, PT ;  /* 0x727fffff0700780c */ /* 0x000fda0003f04070 */
[----:B0-----:R-:W-:Y:S05]  /*0dd0*/  @!P0 BRA `(.L_x_54) ;  /* 0x0000000000108947 */ /* 0x001fea0003800000 */
[----:B------:R-:W-:-:S07]  /*0de0*/  MOV R12, 0xe00 ;  /* 0x00000e00000c7802 */ /* 0x000fce0000000f00 */
[----:B-1----:R-:W-:Y:S05]  /*0df0*/  CALL.REL.NOINC `($__internal_2_$__cuda_sm20_sqrt_rn_f32_slowpath) ;  /* 0x00000000004c7944 */ /* 0x002fea0003c00000 */
[----:B------:R-:W-:Y:S01]  /*0e00*/  MOV R5, R7 ;  /* 0x0000000700057202 */ /* 0x000fe20000000f00 */
[----:B------:R-:W-:Y:S06]  /*0e10*/  BRA `(.L_x_55) ;  /* 0x0000000000107947 */ /* 0x000fec0003800000 */
.L_x_54:
[C---:B-1----:R-:W-:Y:S01]  /*0e20*/  FMUL.FTZ R8, R10.reuse, R5 ;  /* 0x000000050a087220 */ /* 0x042fe20000410000 */
[----:B------:R-:W-:-:S03]  /*0e30*/  FMUL.FTZ R7, R10, 0.5 ;  /* 0x3f0000000a077820 */ /* 0x000fc60000410000 */
[----:B------:R-:W-:-:S04]  /*0e40*/  FFMA R5, -R8, R8, R5 ;  /* 0x0000000808057223 */ /* 0x000fc80000000105 */
[----:B------:R-:W-:-:S07]  /*0e50*/  FFMA R5, R5, R7, R8 ;  /* 0x0000000705057223 */ /* 0x000fce0000000008 */
.L_x_55:
[----:B------:R-:W-:Y:S05]  /*0e60*/  BSYNC.RECONVERGENT B0 ;  /* 0x0000000000007941 */ /* 0x000fea0003800200 */
.L_x_53:
[----:B------:R-:W0:Y:S01]  /*0e70*/  LDCU UR4, c[0x0][0x384] ;  /* 0x00007080ff0477ac */ /* 0x000e220008000800 */
[----:B------:R-:W-:-:S04]  /*0e80*/  FSETP.GEU.AND P0, PT, R5, R4, PT ;  /* 0x000000040500720b */ /* 0x000fc80003f0e000 */
[----:B------:R-:W-:-:S04]  /*0e90*/  ISETP.EQ.OR P0, PT, R6, RZ, !P0 ;  /* 0x000000ff0600720c */ /* 0x000fc80004702670 */
[C---:B------:R-:W-:Y:S02]  /*0ea0*/  SEL R3, R6.reuse, R3, P0 ;  /* 0x0000000306037207 */ /* 0x040fe40000000000 */
[----:B------:R-:W-:Y:S02]  /*0eb0*/  IADD3 R6, PT, PT, R6, 0x1, RZ ;  /* 0x0000000106067810 */ /* 0x000fe40007ffe0ff */
[----:B------:R-:W-:Y:S02]  /*0ec0*/  FSEL R4, R5, R4, P0 ;  /* 0x0000000405047208 */ /* 0x000fe40000000000 */
[----:B0-----:R-:W-:-:S13]  /*0ed0*/  ISETP.NE.AND P1, PT, R6, UR4, PT ;  /* 0x0000000406007c0c */ /* 0x001fda000bf25270 */
[----:B------:R-:W-:Y:S05]  /*0ee0*/  @P1 BRA `(.L_x_56) ;  /* 0xfffffff000841947 */ /* 0x000fea000383ffff */
.L_x_46:
[----:B------:R-:W0:Y:S02]  /*0ef0*/  LDC.64 R4, c[0x0][0x3a0] ;  /* 0x0000e800ff047b82 */ /* 0x000e240000000a00 */
[----:B0-----:R-:W-:-:S05]  /*0f00*/  IMAD.WIDE.U32 R4, R2, 0x4, R4 ;  /* 0x0000000402047825 */ /* 0x001fca00078e0004 */
[----:B------:R-:W-:Y:S01]  /*0f10*/  STG.E desc[UR18][R4.64], R3 ;  /* 0x0000000304007986 */ /* 0x000fe2000c101912 */
[----:B------:R-:W-:Y:S05]  /*0f20*/  EXIT ;  /* 0x000000000000794d */ /* 0x000fea0003800000 */
        .weak           $__internal_2_$__cuda_sm20_sqrt_rn_f32_slowpath
        .type           $__internal_2_$__cuda_sm20_sqrt_rn_f32_slowpath,@function
        .size           $__internal_2_$__cuda_sm20_sqrt_rn_f32_slowpath,(.L_x_63 - $__internal_2_$__cuda_sm20_sqrt_rn_f32_slowpath)
$__internal_2_$__cuda_sm20_sqrt_rn_f32_slowpath:
[----:B------:R-:W-:-:S13]  /*0f30*/  LOP3.LUT P0, RZ, R5, 0x7fffffff, RZ, 0xc0, !PT ;  /* 0x7fffffff05ff7812 */ /* 0x000fda000780c0ff */
[----:B------:R-:W-:Y:S01]  /*0f40*/  @!P0 MOV R7, R5 ;  /* 0x0000000500078202 */ /* 0x000fe20000000f00 */
        /* <DEDUP_REMOVED lines=17> */
.L_x_57:
[----:B------:R-:W-:Y:S01]  /*1060*/  HFMA2 R9, -RZ, RZ, 0, 0 ;  /* 0x00000000ff097431 */ /* 0x000fe200000001ff */
[----:B------:R-:W-:-:S04]  /*1070*/  MOV R8, R12 ;  /* 0x0000000c00087202 */ /* 0x000fc80000000f00 */
[----:B------:R-:W-:Y:S05]  /*1080*/  RET.REL.NODEC R8 `(_Z23assignToClusters_KMCUDAiiiPfS_Pi) ;  /* 0xffffffec08dc7950 */ /* 0x000fea0003c3ffff */
.L_x_58:
        /* <DEDUP_REMOVED lines=15> */
.L_x_63:


//--------------------- .nv.shared._Z18calcCentroids_CUDAiiPfS_Pi --------------------------
	.section	.nv.shared._Z18calcCentroids_CUDAiiPfS_Pi,"aw",@nobits
	.sectionflags	@""
	.align	16
	.zero		1024


//--------------------- .nv.shared.reserved.0     --------------------------
	.section	.nv.shared.reserved.0,"aw",@nobits
	.weak		__nv_reservedSMEM_offset_0_alias
	.size		__nv_reservedSMEM_offset_0_alias, 0, 64
	.other		__nv_reservedSMEM_offset_0_alias,@"STO_CUDA_RESERVED_SHARED STV_DEFAULT"
__nv_reservedSMEM_offset_0_alias:
	.zero		0
	.zero		64


//--------------------- .nv.shared._Z14calcScore_CUDAiiPfS_PiS_ --------------------------
	.section	.nv.shared._Z14calcScore_CUDAiiPfS_PiS_,"aw",@nobits
	.sectionflags	@""
	.align	16
	.zero		1024


//--------------------- .nv.shared._Z23assignToClusters_KMCUDAiiiPfS_Pi --------------------------
	.section	.nv.shared._Z23assignToClusters_KMCUDAiiiPfS_Pi,"aw",@nobits
	.sectionflags	@""
	.align	16
	.zero		1024


//--------------------- .nv.constant0._Z18calcCentroids_CUDAiiPfS_Pi --------------------------
	.section	.nv.constant0._Z18calcCentroids_CUDAiiPfS_Pi,"a",@progbits
	.sectionflags	@""
	.align	4
.nv.constant0._Z18calcCentroids_CUDAiiPfS_Pi:
	.zero		928


//--------------------- .nv.constant0._Z14calcScore_CUDAiiPfS_PiS_ --------------------------
	.section	.nv.constant0._Z14calcScore_CUDAiiPfS_PiS_,"a",@progbits
	.sectionflags	@""
	.align	4
.nv.constant0._Z14calcScore_CUDAiiPfS_PiS_:
	.zero		936


//--------------------- .nv.constant0._Z23assignToClusters_KMCUDAiiiPfS_Pi --------------------------
	.section	.nv.constant0._Z23assignToClusters_KMCUDAiiiPfS_Pi,"a",@progbits
	.sectionflags	@""
	.align	4
.nv.constant0._Z23assignToClusters_KMCUDAiiiPfS_Pi:
	.zero		936


//--------------------- SYMBOLS --------------------------

	.type		.nv.reservedSmem.offset0,@object
	.size		.nv.reservedSmem.offset0,0x4
	.type		.nv.reservedSmem.cap,@object
	.size		.nv.reservedSmem.cap,0x4
